	.target	sm_100a

	.elftype	@"ET_EXEC"


//--------------------- .note.nv.tkinfo           --------------------------
	.section	.note.nv.tkinfo,"",@"SHT_NOTE"
	.sectionflags	@"SHF_NOTE_NV_TKINFO"
	.tkinfo
        /*0018*/ 	.word	0x00000081
        /*0030*/ 	.string	""
        /*0030*/ 	.string	"ptxas-blackwell"
        /*0030*/ 	.string	"Cuda compilation tools, release 12.9, V12.9.86"
        /*0030*/ 	.string	"Build cuda_12.9.r12.9/compiler.36037853_0"
        /*0030*/ 	.string	"-v  -suppress-debug-info  -lineinfo  -arch sm_100a "



//--------------------- .note.nv.cuver            --------------------------
	.section	.note.nv.cuver,"",@"SHT_NOTE"
	.sectionflags	@"SHF_NOTE_NV_CUVER"
        /*0018*/ 	.short	0x0001
        /*001a*/ 	.short	0x0064
        /*001c*/ 	.short	0x0001
        /*001e*/ 	.short	0x0000
        /*0020*/ 	.short	0x0001
        /*0022*/ 	.short	0x0000


//--------------------- .nv.info                  --------------------------
	.section	.nv.info,"",@"SHT_CUDA_INFO"
	.align	4


	//----- nvinfo : EIATTR_REGCOUNT
	.align		4
        /*0000*/ 	.byte	0x04, 0x2f
        /*0002*/ 	.short	(.L_4 - .L_3)
	.align		4
.L_3:
        /*0004*/ 	.word	index@(gluon_tcgen05)
        /*0008*/ 	.word	0x00000088


	//----- nvinfo : EIATTR_FRAME_SIZE
	.align		4
.L_4:
        /*000c*/ 	.byte	0x04, 0x11
        /*000e*/ 	.short	(.L_6 - .L_5)
	.align		4
.L_5:
        /*0010*/ 	.word	index@($__internal_2_$__cuda_sm10x_tcgen05_guardrail_trap_unallocated_columns_being_dealloced)
        /*0014*/ 	.word	0x00000000


	//----- nvinfo : EIATTR_FRAME_SIZE
	.align		4
.L_6:
        /*0018*/ 	.byte	0x04, 0x11
        /*001a*/ 	.short	(.L_8 - .L_7)
	.align		4
.L_7:
        /*001c*/ 	.word	index@($__internal_1_$__cuda_sm10x_tcgen05_guardrail_trap_phase_invalid_during_alloc)
        /*0020*/ 	.word	0x00000000


	//----- nvinfo : EIATTR_FRAME_SIZE
	.align		4
.L_8:
        /*0024*/ 	.byte	0x04, 0x11
        /*0026*/ 	.short	(.L_10 - .L_9)
	.align		4
.L_9:
        /*0028*/ 	.word	index@($__internal_0_$__cuda_sm10x_tcgen05_guardrail_trap_col_being_dealloced_not_returned_by_alloc)
        /*002c*/ 	.word	0x00000000


	//----- nvinfo : EIATTR_FRAME_SIZE
	.align		4
.L_10:
        /*0030*/ 	.byte	0x04, 0x11
        /*0032*/ 	.short	(.L_12 - .L_11)
	.align		4
.L_11:
        /*0034*/ 	.word	index@(gluon_tcgen05)
        /*0038*/ 	.word	0x00000000


	//----- nvinfo : EIATTR_MIN_STACK_SIZE
	.align		4
.L_12:
        /*003c*/ 	.byte	0x04, 0x12
        /*003e*/ 	.short	(.L_14 - .L_13)
	.align		4
.L_13:
        /*0040*/ 	.word	index@(gluon_tcgen05)
        /*0044*/ 	.word	0x00000000
.L_14:


//--------------------- .nv.info.gluon_tcgen05    --------------------------
	.section	.nv.info.gluon_tcgen05,"",@"SHT_CUDA_INFO"
	.sectionflags	@""
	.align	4


	//----- nvinfo : EIATTR_CUDA_API_VERSION
	.align		4
        /*0000*/ 	.byte	0x04, 0x37
        /*0002*/ 	.short	(.L_16 - .L_15)
.L_15:
        /*0004*/ 	.word	0x00000081


	//----- nvinfo : EIATTR_KPARAM_INFO
	.align		4
.L_16:
        /*0008*/ 	.byte	0x04, 0x17
        /*000a*/ 	.short	(.L_18 - .L_17)
.L_17:
        /*000c*/ 	.word	0x00000000
        /*0010*/ 	.short	0x000a
        /*0012*/ 	.short	0x0048
        /*0014*/ 	.byte	0x00, 0xf4, 0x21, 0x00


	//----- nvinfo : EIATTR_KPARAM_INFO
	.align		4
.L_18:
        /*0018*/ 	.byte	0x04, 0x17
        /*001a*/ 	.short	(.L_20 - .L_19)
.L_19:
        /*001c*/ 	.word	0x00000000
        /*0020*/ 	.short	0x0009
        /*0022*/ 	.short	0x0040
        /*0024*/ 	.byte	0x00, 0xf4, 0x21, 0x00


	//----- nvinfo : EIATTR_KPARAM_INFO
	.align		4
.L_20:
        /*0028*/ 	.byte	0x04, 0x17
        /*002a*/ 	.short	(.L_22 - .L_21)
.L_21:
        /*002c*/ 	.word	0x00000000
        /*0030*/ 	.short	0x0008
        /*0032*/ 	.short	0x0038
        /*0034*/ 	.byte	0x00, 0xf0, 0x21, 0x00


	//----- nvinfo : EIATTR_KPARAM_INFO
	.align		4
.L_22:
        /*0038*/ 	.byte	0x04, 0x17
        /*003a*/ 	.short	(.L_24 - .L_23)
.L_23:
        /*003c*/ 	.word	0x00000000
        /*0040*/ 	.short	0x0007
        /*0042*/ 	.short	0x0030
        /*0044*/ 	.byte	0x00, 0xf0, 0x21, 0x00


	//----- nvinfo : EIATTR_KPARAM_INFO
	.align		4
.L_24:
        /*0048*/ 	.byte	0x04, 0x17
        /*004a*/ 	.short	(.L_26 - .L_25)
.L_25:
        /*004c*/ 	.word	0x00000000
        /*0050*/ 	.short	0x0006
        /*0052*/ 	.short	0x0028
        /*0054*/ 	.byte	0x00, 0xf0, 0x21, 0x00


	//----- nvinfo : EIATTR_KPARAM_INFO
	.align		4
.L_26:
        /*0058*/ 	.byte	0x04, 0x17
        /*005a*/ 	.short	(.L_28 - .L_27)
.L_27:
        /*005c*/ 	.word	0x00000000
        /*0060*/ 	.short	0x0005
        /*0062*/ 	.short	0x0020
        /*0064*/ 	.byte	0x00, 0xf0, 0x11, 0x00


	//----- nvinfo : EIATTR_KPARAM_INFO
	.align		4
.L_28:
        /*0068*/ 	.byte	0x04, 0x17
        /*006a*/ 	.short	(.L_30 - .L_29)
.L_29:
        /*006c*/ 	.word	0x00000000
        /*0070*/ 	.short	0x0004
        /*0072*/ 	.short	0x001c
        /*0074*/ 	.byte	0x00, 0xf0, 0x11, 0x00


	//----- nvinfo : EIATTR_KPARAM_INFO
	.align		4
.L_30:
        /*0078*/ 	.byte	0x04, 0x17
        /*007a*/ 	.short	(.L_32 - .L_31)
.L_31:
        /*007c*/ 	.word	0x00000000
        /*0080*/ 	.short	0x0003
        /*0082*/ 	.short	0x0018
        /*0084*/ 	.byte	0x00, 0xf0, 0x11, 0x00


	//----- nvinfo : EIATTR_KPARAM_INFO
	.align		4
.L_32:
        /*0088*/ 	.byte	0x04, 0x17
        /*008a*/ 	.short	(.L_34 - .L_33)
.L_33:
        /*008c*/ 	.word	0x00000000
        /*0090*/ 	.short	0x0002
        /*0092*/ 	.short	0x0010
        /*0094*/ 	.byte	0x00, 0xf4, 0x21, 0x00


	//----- nvinfo : EIATTR_KPARAM_INFO
	.align		4
.L_34:
        /*0098*/ 	.byte	0x04, 0x17
        /*009a*/ 	.short	(.L_36 - .L_35)
.L_35:
        /*009c*/ 	.word	0x00000000
        /*00a0*/ 	.short	0x0001
        /*00a2*/ 	.short	0x0008
        /*00a4*/ 	.byte	0x00, 0xf4, 0x21, 0x00


	//----- nvinfo : EIATTR_KPARAM_INFO
	.align		4
.L_36:
        /*00a8*/ 	.byte	0x04, 0x17
        /*00aa*/ 	.short	(.L_38 - .L_37)
.L_37:
        /*00ac*/ 	.word	0x00000000
        /*00b0*/ 	.short	0x0000
        /*00b2*/ 	.short	0x0000
        /*00b4*/ 	.byte	0x00, 0xf4, 0x21, 0x00


	//----- nvinfo : EIATTR_AT_ENTRY_FRAGMENTS
	.align		4
.L_38:
        /*00b8*/ 	.byte	0x04, 0x4f
        /*00ba*/ 	.short	(.L_40 - .L_39)


	//   ....[0]....
.L_39:
        /*00bc*/ 	.word	0x00000004


	//----- nvinfo : EIATTR_RESERVED_SMEM_USED
	.align		4
.L_40:
        /*00c0*/ 	.byte	0x01, 0x41
	.zero		2


	//----- nvinfo : EIATTR_SPARSE_MMA_MASK
	.align		4
        /*00c4*/ 	.byte	0x03, 0x50
        /*00c6*/ 	.short	0x0000


	//----- nvinfo : EIATTR_TCGEN05_1CTA_USED
	.align		4
        /*00c8*/ 	.byte	0x01, 0x51
	.zero		2


	//----- nvinfo : EIATTR_MAXREG_COUNT
	.align		4
        /*00cc*/ 	.byte	0x03, 0x1b
        /*00ce*/ 	.short	0x00ff


	//----- nvinfo : EIATTR_NUM_BARRIERS
	.align		4
        /*00d0*/ 	.byte	0x02, 0x4c
        /*00d2*/ 	.byte	0x01
	.zero		1


	//----- nvinfo : EIATTR_INT_WARP_WIDE_INSTR_OFFSETS
	.align		4
        /*00d4*/ 	.byte	0x04, 0x31
        /*00d6*/ 	.short	(.L_42 - .L_41)


	//   ....[0]....
.L_41:
        /*00d8*/ 	.word	0x00001740


	//   ....[1]....
        /*00dc*/ 	.word	0x00001760


	//   ....[2]....
        /*00e0*/ 	.word	0x000017e0


	//   ....[3]....
        /*00e4*/ 	.word	0x00001900


	//   ....[4]....
        /*00e8*/ 	.word	0x00001b80


	//   ....[5]....
        /*00ec*/ 	.word	0x00001b90


	//   ....[6]....
        /*00f0*/ 	.word	0x00001ce0


	//   ....[7]....
        /*00f4*/ 	.word	0x00001d20


	//   ....[8]....
        /*00f8*/ 	.word	0x00001e70


	//   ....[9]....
        /*00fc*/ 	.word	0x00001e80


	//   ....[10]....
        /*0100*/ 	.word	0x00002840


	//   ....[11]....
        /*0104*/ 	.word	0x00002890


	//----- nvinfo : EIATTR_COOP_GROUP_MASK_REGIDS
	.align		4
.L_42:
        /*0108*/ 	.byte	0x04, 0x29
        /*010a*/ 	.short	(.L_44 - .L_43)


	//   ....[0]....
.L_43:
        /*010c*/ 	.word	0xffffffff


	//   ....[1]....
        /*0110*/ 	.word	0xffffffff


	//   ....[2]....
        /*0114*/ 	.word	0xffffffff


	//   ....[3]....
        /*0118*/ 	.word	0xffffffff


	//   ....[4]....
        /*011c*/ 	.word	0xffffffff


	//   ....[5]....
        /*0120*/ 	.word	0xffffffff


	//   ....[6]....
        /*0124*/ 	.word	0xffffffff


	//   ....[7]....
        /*0128*/ 	.word	0xffffffff


	//   ....[8]....
        /*012c*/ 	.word	0xffffffff


	//   ....[9]....
        /*0130*/ 	.word	0xffffffff


	//----- nvinfo : EIATTR_COOP_GROUP_INSTR_OFFSETS
	.align		4
.L_44:
        /*0134*/ 	.byte	0x04, 0x28
        /*0136*/ 	.short	(.L_46 - .L_45)


	//   ....[0]....
.L_45:
        /*0138*/ 	.word	0x00000050


	//   ....[1]....
        /*013c*/ 	.word	0x00000310


	//   ....[2]....
        /*0140*/ 	.word	0x00000500


	//   ....[3]....
        /*0144*/ 	.word	0x000009c0


	//   ....[4]....
        /*0148*/ 	.word	0x00000b00


	//   ....[5]....
        /*014c*/ 	.word	0x00000fb0


	//   ....[6]....
        /*0150*/ 	.word	0x000010f0


	//   ....[7]....
        /*0154*/ 	.word	0x000015e0


	//   ....[8]....
        /*0158*/ 	.word	0x000026d0


	//   ....[9]....
        /*015c*/ 	.word	0x00002940


	//----- nvinfo : EIATTR_VRC_CTA_INIT_COUNT
	.align		4
.L_46:
        /*0160*/ 	.byte	0x02, 0x4a
        /*0162*/ 	.byte	0x80
	.zero		1


	//----- nvinfo : EIATTR_MBARRIER_INSTR_OFFSETS
	.align		4
        /*0164*/ 	.byte	0x04, 0x39
        /*0166*/ 	.short	(.L_48 - .L_47)


	//   ....[0]....
.L_47:
        /*0168*/ 	.word	0x00001800
        /*016c*/ 	.word	0x000000ff
        /*0170*/ 	.word	0x00005000
        /*0174*/ 	.short	0x0100
        /*0176*/ 	.byte	0x0c
	.zero		1


	//   ....[1]....
        /*0178*/ 	.word	0x00001810
        /*017c*/ 	.word	0x000000ff
        /*0180*/ 	.word	0x00005010
        /*0184*/ 	.short	0x0100
        /*0186*/ 	.byte	0x0c
	.zero		1


	//   ....[2]....
        /*0188*/ 	.word	0x00001aa0
        /*018c*/ 	.word	0x000000ff
        /*0190*/ 	.word	0x00005000
        /*0194*/ 	.short	0x010a
        /*0196*/ 	.byte	0x0c
	.zero		1


	//   ....[3]....
        /*0198*/ 	.word	0x00001be0
        /*019c*/ 	.word	0x000000ff
        /*01a0*/ 	.word	0x00005010
        /*01a4*/ 	.short	0x010a
        /*01a6*/ 	.byte	0x0c
	.zero		1


	//   ....[4]....
        /*01a8*/ 	.word	0x00001db0
        /*01ac*/ 	.word	0x000000ff
        /*01b0*/ 	.word	0x00005000
        /*01b4*/ 	.short	0x010a
        /*01b6*/ 	.byte	0x0c
	.zero		1


	//   ....[5]....
        /*01b8*/ 	.word	0x00001ec0
        /*01bc*/ 	.word	0x000000ff
        /*01c0*/ 	.word	0x00005010
        /*01c4*/ 	.short	0x010a
        /*01c6*/ 	.byte	0x0c
	.zero		1


	//   ....[6]....
        /*01c8*/ 	.word	0x00001f50
        /*01cc*/ 	.word	0x000000ff
        /*01d0*/ 	.word	0x00005000
        /*01d4*/ 	.short	0x0108
        /*01d6*/ 	.byte	0x0c
	.zero		1


	//   ....[7]....
        /*01d8*/ 	.word	0x00001f60
        /*01dc*/ 	.word	0x000000ff
        /*01e0*/ 	.word	0x00005010
        /*01e4*/ 	.short	0x0108
        /*01e6*/ 	.byte	0x0c
	.zero		1


	//   ....[8]....
        /*01e8*/ 	.word	0x00002960
        /*01ec*/ 	.word	0x000000ff
        /*01f0*/ 	.word	0x00005000
        /*01f4*/ 	.short	0x010a
        /*01f6*/ 	.byte	0x0c
	.zero		1


	//   ....[9]....
        /*01f8*/ 	.word	0x00002990
        /*01fc*/ 	.word	0x000000ff
        /*0200*/ 	.word	0x00005010
        /*0204*/ 	.short	0x010a
        /*0206*/ 	.byte	0x0c
	.zero		1


	//   ....[10]....
        /*0208*/ 	.word	0x000029c0
        /*020c*/ 	.word	0x000000ff
        /*0210*/ 	.word	0x00005000
        /*0214*/ 	.short	0x010a
        /*0216*/ 	.byte	0x0c
	.zero		1


	//   ....[11]....
        /*0218*/ 	.word	0x000029f0
        /*021c*/ 	.word	0x000000ff
        /*0220*/ 	.word	0x00005010
        /*0224*/ 	.short	0x010a
        /*0226*/ 	.byte	0x0c
	.zero		1


	//----- nvinfo : EIATTR_NUM_MBARRIERS
	.align		4
.L_48:
        /*0228*/ 	.byte	0x03, 0x38
        /*022a*/ 	.short	0x0002


	//----- nvinfo : EIATTR_EXIT_INSTR_OFFSETS
	.align		4
        /*022c*/ 	.byte	0x04, 0x1c
        /*022e*/ 	.short	(.L_50 - .L_49)


	//   ....[0]....
.L_49:
        /*0230*/ 	.word	0x00002950


	//----- nvinfo : EIATTR_REQNTID
	.align		4
.L_50:
        /*0234*/ 	.byte	0x04, 0x10
        /*0236*/ 	.short	(.L_52 - .L_51)
.L_51:
        /*0238*/ 	.word	0x00000080
        /*023c*/ 	.word	0x00000001
        /*0240*/ 	.word	0x00000001


	//----- nvinfo : EIATTR_CRS_STACK_SIZE
	.align		4
.L_52:
        /*0244*/ 	.byte	0x04, 0x1e
        /*0246*/ 	.short	(.L_54 - .L_53)
.L_53:
        /*0248*/ 	.word	0x00000000


	//----- nvinfo : EIATTR_CBANK_PARAM_SIZE
	.align		4
.L_54:
        /*024c*/ 	.byte	0x03, 0x19
        /*024e*/ 	.short	0x0050


	//----- nvinfo : EIATTR_PARAM_CBANK
	.align		4
        /*0250*/ 	.byte	0x04, 0x0a
        /*0252*/ 	.short	(.L_56 - .L_55)
	.align		4
.L_55:
        /*0254*/ 	.word	index@(.nv.constant0.gluon_tcgen05)
        /*0258*/ 	.short	0x0380
        /*025a*/ 	.short	0x0050


	//----- nvinfo : EIATTR_SW_WAR
	.align		4
.L_56:
        /*025c*/ 	.byte	0x04, 0x36
        /*025e*/ 	.short	(.L_58 - .L_57)
.L_57:
        /*0260*/ 	.word	0x00000008
.L_58:


//--------------------- .nv.compat                --------------------------
	.section	.nv.compat,"",@"SHT_CUDA_COMPAT_INFO"
	.align	4
        /*0000*/ 	.byte	0x02, 0x02, 0x02, 0x00, 0x02, 0x05, 0x05, 0x00, 0x02, 0x03, 0x03, 0x00, 0x02, 0x06, 0x01, 0x00


//--------------------- .nv.callgraph             --------------------------
	.section	.nv.callgraph,"",@"SHT_CUDA_CALLGRAPH"
	.align	4
	.sectionentsize	8
	.align		4
        /*0000*/ 	.word	0x00000000
	.align		4
        /*0004*/ 	.word	0xffffffff
	.align		4
        /*0008*/ 	.word	0x00000000
	.align		4
        /*000c*/ 	.word	0xfffffffe
	.align		4
        /*0010*/ 	.word	0x00000000
	.align		4
        /*0014*/ 	.word	0xfffffffd
	.align		4
        /*0018*/ 	.word	0x00000000
	.align		4
        /*001c*/ 	.word	0xfffffffc


//--------------------- .text.gluon_tcgen05       --------------------------
	.section	.text.gluon_tcgen05,"ax",@progbits
	.align	128
        .global         gluon_tcgen05
        .type           gluon_tcgen05,@function
        .size           gluon_tcgen05,(.L_x_73 - gluon_tcgen05)
        .other          gluon_tcgen05,@"STO_CUDA_ENTRY STV_DEFAULT"
gluon_tcgen05:
.text.gluon_tcgen05:
[----:B------:R-:W1:Y:S01]  /*0000*/  LDC R1, c[0x0][0x37c] ;  /* 0x0000df00ff017b82 */ /* 0x000e620000000800 */
[----:B------:R-:W2:Y:S02]  /*0010*/  S2R R0, SR_TID.X ;  /* 0x0000000000007919 */ /* 0x000ea40000002100 */
[----:B--2---:R-:W-:-:S13]  /*0020*/  ISETP.GE.U32.AND P1, PT, R0, 0x20, PT ;  /* 0x000000200000780c */ /* 0x004fda0003f26070 */
[----:B------:R-:W-:Y:S05]  /*0030*/  @P1 BRA `(.L_x_0) ;  /* 0x0000000000b81947 */ /* 0x000fea0003800000 */
[----:B------:R-:W2:Y:S01]  /*0040*/  S2UR UR6, SR_CgaCtaId ;  /* 0x00000000000679c3 */ /* 0x000ea20000008800 */
[----:B------:R-:W-:Y:S01]  /*0050*/  NOP ;  /* 0x0000000000007918 */ /* 0x000fe20000000000 */
[----:B------:R-:W-:Y:S02]  /*0060*/  UMOV UR4, 0x40 ;  /* 0x0000004000047882 */ /* 0x000fe40000000000 */
[----:B--2---:R-:W-:-:S09]  /*0070*/  ULEA UR4, UR6, UR4, 0x18 ;  /* 0x0000000406047291 */ /* 0x004fd2000f8ec0ff */
[----:B------:R-:W2:Y:S01]  /*0080*/  LDS.U8 R2, [UR4] ;  /* 0x00000004ff027984 */ /* 0x000ea20008000000 */
[----:B------:R-:W-:Y:S02]  /*0090*/  UMOV UR4, 0x400 ;  /* 0x0000040000047882 */ /* 0x000fe40000000000 */
[----:B------:R-:W-:Y:S01]  /*00a0*/  ULEA UR4, UR6, UR4, 0x18 ;  /* 0x0000000406047291 */ /* 0x000fe2000f8ec0ff */
[----:B--2---:R-:W-:-:S13]  /*00b0*/  ISETP.NE.AND P0, PT, R2, RZ, PT ;  /* 0x000000ff0200720c */ /* 0x004fda0003f05270 */
[----:B------:R-:W-:Y:S05]  /*00c0*/  @P0 BRA `(.L_x_1) ;  /* 0x00000000007c0947 */ /* 0x000fea0003800000 */
[----:B------:R-:W-:-:S13]  /*00d0*/  ELECT P0, URZ, PT ;  /* 0x0000000000ff782f */ /* 0x000fda0003800000 */
[----:B------:R-:W-:Y:S05]  /*00e0*/  @!P0 BRA `(.L_x_2) ;  /* 0x0000000000848947 */ /* 0x000fea0003800000 */
[----:B------:R-:W-:Y:S01]  /*00f0*/  UMOV UR5, 0x8 ;  /* 0x0000000800057882 */ /* 0x000fe20000000000 */
[----:B------:R-:W-:Y:S02]  /*0100*/  IMAD.MOV.U32 R5, RZ, RZ, 0x1 ;  /* 0x00000001ff057424 */ /* 0x000fe400078e00ff */
[----:B------:R-:W-:Y:S02]  /*0110*/  IMAD.MOV.U32 R3, RZ, RZ, 0xff ;  /* 0x000000ffff037424 */ /* 0x000fe400078e00ff */
[----:B------:R-:W-:Y:S04]  /*0120*/  DEPBAR.LE SB2, 0x36 ;  /* 0x0000ad800000791a */ /* 0x000fe80000000000 */
[----:B------:R-:W2:Y:S02]  /*0130*/  UTCATOMSWS.FIND_AND_SET.ALIGN UP0, UR5, UR5 ;  /* 0x00000005000575e3 */ /* 0x000ea40008000800 */
[----:B--2---:R-:W-:-:S04]  /*0140*/  PLOP3.LUT P0, PT, PT, PT, UP0, 0x80, 0x8 ;  /* 0x000000000008781c */ /* 0x004fc80003f0f008 */
[----:B------:R-:W-:-:S04]  /*0150*/  SEL R2, RZ, 0xffffffff, !P0 ;  /* 0xffffffffff027807 */ /* 0x000fc80004000000 */
[----:B------:R-:W-:Y:S01]  /*0160*/  ISETP.NE.AND P0, PT, R2, RZ, PT ;  /* 0x000000ff0200720c */ /* 0x000fe20003f05270 */
[----:B------:R-:W-:-:S12]  /*0170*/  IMAD.U32 R2, RZ, RZ, UR5 ;  /* 0x00000005ff027e24 */ /* 0x000fd8000f8e00ff */
[----:B------:R-:W-:Y:S05]  /*0180*/  @P0 BRA `(.L_x_3) ;  /* 0x0000000000240947 */ /* 0x000fea0003800000 */
.L_x_4:
[----:B------:R-:W-:Y:S05]  /*0190*/  NANOSLEEP 0x64 ;  /* 0x000000640000795d */ /* 0x000fea0003800000 */
[----:B------:R-:W-:-:S05]  /*01a0*/  UMOV UR5, 0x8 ;  /* 0x0000000800057882 */ /* 0x000fca0000000000 */
[----:B------:R-:W-:Y:S04]  /*01b0*/  DEPBAR.LE SB2, 0x36 ;  /* 0x0000ad800000791a */ /* 0x000fe80000000000 */
[----:B------:R-:W2:Y:S02]  /*01c0*/  UTCATOMSWS.FIND_AND_SET.ALIGN UP0, UR5, UR5 ;  /* 0x00000005000575e3 */ /* 0x000ea40008000800 */
[----:B--2---:R-:W-:-:S04]  /*01d0*/  PLOP3.LUT P0, PT, PT, PT, UP0, 0x80, 0x8 ;  /* 0x000000000008781c */ /* 0x004fc80003f0f008 */
[----:B------:R-:W-:-:S04]  /*01e0*/  SEL R2, RZ, 0xffffffff, !P0 ;  /* 0xffffffffff027807 */ /* 0x000fc80004000000 */
[----:B------:R-:W-:Y:S01]  /*01f0*/  ISETP.NE.AND P0, PT, R2, RZ, PT ;  /* 0x000000ff0200720c */ /* 0x000fe20003f05270 */
[----:B------:R-:W-:-:S12]  /*0200*/  IMAD.U32 R2, RZ, RZ, UR5 ;  /* 0x00000005ff027e24 */ /* 0x000fd8000f8e00ff */
[----:B------:R-:W-:Y:S05]  /*0210*/  @!P0 BRA `(.L_x_4) ;  /* 0xfffffffc00dc8947 */ /* 0x000fea000383ffff */
.L_x_3:
[C---:B------:R-:W-:Y:S01]  /*0220*/  VIADD R4, R2.reuse, 0x10 ;  /* 0x0000001002047836 */ /* 0x040fe20000000000 */
[----:B------:R-:W-:Y:S01]  /*0230*/  UMOV UR5, 0x50 ;  /* 0x0000005000057882 */ /* 0x000fe20000000000 */
[----:B------:R-:W-:Y:S01]  /*0240*/  SHF.L.U32 R3, R3, R2, RZ ;  /* 0x0000000203037219 */ /* 0x000fe200000006ff */
[----:B------:R-:W-:Y:S01]  /*0250*/  ULEA UR5, UR6, UR5, 0x18 ;  /* 0x0000000506057291 */ /* 0x000fe2000f8ec0ff */
[----:B------:R-:W-:Y:S01]  /*0260*/  IMAD.SHL.U32 R2, R2, 0x20, RZ ;  /* 0x0000002002027824 */ /* 0x000fe200078e00ff */
[----:B------:R-:W-:-:S04]  /*0270*/  SHF.L.U32 R4, R5, R4, RZ ;  /* 0x0000000405047219 */ /* 0x000fc800000006ff */
[----:B------:R-:W-:-:S05]  /*0280*/  LOP3.LUT R3, R4, R3, RZ, 0xfc, !PT ;  /* 0x0000000304037212 */ /* 0x000fca00078efcff */
[----:B------:R2:W-:Y:S04]  /*0290*/  ATOMS.OR RZ, [UR5], R3 ;  /* 0x00000003ffff798c */ /* 0x0005e8000b000005 */
[----:B------:R2:W-:Y:S01]  /*02a0*/  STS [UR4], R2 ;  /* 0x00000002ff007988 */ /* 0x0005e20008000804 */
[----:B------:R-:W-:Y:S05]  /*02b0*/  BRA `(.L_x_2) ;  /* 0x0000000000107947 */ /* 0x000fea0003800000 */
.L_x_1:
[----:B------:R-:W-:Y:S01]  /*02c0*/  IMAD.MOV.U32 R3, RZ, RZ, -0x1 ;  /* 0xffffffffff037424 */ /* 0x000fe200078e00ff */
[----:B------:R-:W-:-:S04]  /*02d0*/  MOV R2, 0x300 ;  /* 0x0000030000027802 */ /* 0x000fc80000000f00 */
[----:B------:R2:W-:Y:S03]  /*02e0*/  STS [UR4], R3 ;  /* 0x00000003ff007988 */ /* 0x0005e60008000804 */
[----:B-12---:R-:W-:Y:S05]  /*02f0*/  CALL.REL.NOINC `($__internal_1_$__cuda_sm10x_tcgen05_guardrail_trap_phase_invalid_during_alloc) ;  /* 0x0000002400d47944 */ /* 0x006fea0003c00000 */
.L_x_2:
[----:B------:R-:W-:Y:S05]  /*0300*/  WARPSYNC.ALL ;  /* 0x0000000000007948 */ /* 0x000fea0003800000 */
[----:B------:R-:W-:Y:S01]  /*0310*/  NOP ;  /* 0x0000000000007918 */ /* 0x000fe20000000000 */
.L_x_0:
[----:B------:R-:W3:Y:S08]  /*0320*/  S2UR UR4, SR_CgaCtaId ;  /* 0x00000000000479c3 */ /* 0x000ef00000008800 */
[----:B------:R-:W-:Y:S01]  /*0330*/  BAR.SYNC.DEFER_BLOCKING 0x0 ;  /* 0x0000000000007b1d */ /* 0x000fe20000010000 */
[----:B------:R-:W-:-:S05]  /*0340*/  LOP3.LUT R10, R0, 0x7f, RZ, 0xc0, !PT ;  /* 0x0000007f000a7812 */ /* 0x000fca00078ec0ff */
[----:B------:R-:W-:Y:S02]  /*0350*/  UMOV UR12, 0x400 ;  /* 0x00000400000c7882 */ /* 0x000fe40000000000 */
[----:B------:R-:W4:Y:S08]  /*0360*/  LDC R4, c[0x0][0x398] ;  /* 0x0000e600ff047b82 */ /* 0x000f300000000800 */
[----:B------:R-:W5:Y:S01]  /*0370*/  LDC R13, c[0x0][0x3a0] ;  /* 0x0000e800ff0d7b82 */ /* 0x000f620000000800 */
[----:B---3--:R-:W-:-:S07]  /*0380*/  ULEA UR12, UR4, UR12, 0x18 ;  /* 0x0000000c040c7291 */ /* 0x008fce000f8ec0ff */
[----:B------:R-:W3:Y:S02]  /*0390*/  S2UR UR13, SR_CTAID.Y ;  /* 0x00000000000d79c3 */ /* 0x000ee40000002600 */
[----:B--2---:R-:W2:Y:S06]  /*03a0*/  LDS R3, [UR12] ;  /* 0x0000000cff037984 */ /* 0x004eac0008000800 */
[----:B------:R-:W-:Y:S06]  /*03b0*/  BAR.SYNC.DEFER_BLOCKING 0x0 ;  /* 0x0000000000007b1d */ /* 0x000fec0000010000 */
[----:B------:R-:W-:Y:S05]  /*03c0*/  @P1 BRA `(.L_x_5) ;  /* 0x0000000000181947 */ /* 0x000fea0003800000 */
[----:B------:R-:W-:Y:S01]  /*03d0*/  ELECT P0, URZ, PT ;  /* 0x0000000000ff782f */ /* 0x000fe20003800000 */
[----:B------:R-:W-:Y:S01]  /*03e0*/  IMAD.MOV.U32 R2, RZ, RZ, 0x1 ;  /* 0x00000001ff027424 */ /* 0x000fe200078e00ff */
[----:B------:R-:W-:Y:S01]  /*03f0*/  UMOV UR5, 0x40 ;  /* 0x0000004000057882 */ /* 0x000fe20000000000 */
[----:B------:R-:W-:Y:S01]  /*0400*/  UVIRTCOUNT.DEALLOC.SMPOOL 0x80 ;  /* 0x000000800000784c */ /* 0x000fe20000000000 */
[----:B------:R-:W-:-:S09]  /*0410*/  ULEA UR5, UR4, UR5, 0x18 ;  /* 0x0000000504057291 */ /* 0x000fd2000f8ec0ff */
[----:B------:R5:W-:Y:S03]  /*0420*/  @P0 STS.U8 [UR5], R2 ;  /* 0x00000002ff000988 */ /* 0x000be60008000005 */
.L_x_5:
[----:B------:R-:W5:Y:S01]  /*0430*/  S2UR UR4, SR_CTAID.Z ;  /* 0x00000000000479c3 */ /* 0x000f620000002700 */
[----:B------:R-:W4:Y:S01]  /*0440*/  LDCU UR5, c[0x0][0x370] ;  /* 0x00006e00ff0577ac */ /* 0x000f220008000800 */
[----:B------:R-:W-:Y:S01]  /*0450*/  ISETP.GE.U32.AND P0, PT, R10, 0x20, PT ;  /* 0x000000200a00780c */ /* 0x000fe20003f06070 */
[----:B----4-:R-:W-:Y:S01]  /*0460*/  VIADD R4, R4, 0xffffffff ;  /* 0xffffffff04047836 */ /* 0x010fe20000000000 */
[C---:B------:R-:W-:Y:S01]  /*0470*/  ISETP.NE.U32.AND P2, PT, R10.reuse, RZ, PT ;  /* 0x000000ff0a00720c */ /* 0x040fe20003f45070 */
[----:B------:R-:W5:Y:S01]  /*0480*/  LDCU UR7, c[0x0][0x374] ;  /* 0x00006e80ff0777ac */ /* 0x000f620008000800 */
[----:B------:R-:W-:Y:S01]  /*0490*/  LEA R11, R10, UR12, 0x2 ;  /* 0x0000000c0a0b7c11 */ /* 0x000fe2000f8e10ff */
[----:B-----5:R-:W-:Y:S01]  /*04a0*/  VIADD R12, R13, 0xffffffff ;  /* 0xffffffff0d0c7836 */ /* 0x020fe20000000000 */
[----:B------:R-:W4:Y:S01]  /*04b0*/  S2UR UR6, SR_CTAID.X ;  /* 0x00000000000679c3 */ /* 0x000f220000002500 */
[----:B------:R-:W5:Y:S01]  /*04c0*/  LDCU.64 UR14, c[0x0][0x3c0] ;  /* 0x00007800ff0e77ac */ /* 0x000f620008000a00 */
[----:B--2---:R-:W-:Y:S01]  /*04d0*/  R2UR UR33, R3 ;  /* 0x00000000032172ca */ /* 0x004fe200000e0000 */
[----:B------:R-:W-:Y:S04]  /*04e0*/  BSSY.RECONVERGENT B0, `(.L_x_6) ;  /* 0x0000011000007945 */ /* 0x000fe80003800200 */
[----:B------:R2:W-:Y:S01]  /*04f0*/  @!P0 STS [R11], RZ ;  /* 0x000000ff0b008388 */ /* 0x0005e20000000800 */
[----:B------:R-:W-:-:S03]  /*0500*/  NOP ;  /* 0x0000000000007918 */ /* 0x000fc60000000000 */
[----:B------:R2:W-:Y:S01]  /*0510*/  @!P2 STS [UR12+0x24], R4 ;  /* 0x00002404ff00a988 */ /* 0x0005e2000800080c */
[----:B---3--:R-:W-:-:S03]  /*0520*/  UIMAD UR4, UR4, UR7, UR13 ;  /* 0x00000007040472a4 */ /* 0x008fc6000f8e020d */
[----:B------:R2:W-:Y:S01]  /*0530*/  @!P2 STS [UR12+0x20], R12 ;  /* 0x0000200cff00a988 */ /* 0x0005e2000800080c */
[----:B----4-:R-:W-:-:S04]  /*0540*/  UIMAD UR4, UR4, UR5, UR6 ;  /* 0x00000005040472a4 */ /* 0x010fc8000f8e0206 */
[----:B------:R-:W-:-:S04]  /*0550*/  UIMAD UR4, UR4, 0x180, URZ ;  /* 0x00000180040478a4 */ /* 0x000fc8000f8e02ff */
[----:B-----5:R-:W-:-:S04]  /*0560*/  UIADD3 UR8, UP0, UPT, UR4, UR14, URZ ;  /* 0x0000000e04087290 */ /* 0x020fc8000ff1e0ff */
[----:B------:R-:W-:Y:S01]  /*0570*/  ULEA.HI.X.SX32 UR9, UR4, UR15, 0x1, UP0 ;  /* 0x0000000f04097291 */ /* 0x000fe200080f0eff */
[----:B--2---:R-:W-:Y:S11]  /*0580*/  @P2 BRA `(.L_x_7) ;  /* 0x0000000000182947 */ /* 0x004ff60003800000 */
[----:B------:R-:W2:Y:S01]  /*0590*/  LDS R2, [UR12+0x8] ;  /* 0x0000080cff027984 */ /* 0x000ea20008000800 */
[----:B------:R-:W3:Y:S01]  /*05a0*/  LDC.64 R6, c[0x0][0x380] ;  /* 0x0000e000ff067b82 */ /* 0x000ee20000000a00 */
[----:B------:R-:W-:Y:S02]  /*05b0*/  IMAD.MOV.U32 R3, RZ, RZ, 0x70 ;  /* 0x00000070ff037424 */ /* 0x000fe400078e00ff */
[----:B---3--:R3:W-:Y:S03]  /*05c0*/  STS.64 [UR12], R6 ;  /* 0x00000006ff007988 */ /* 0x0087e60008000a0c */
[----:B--2---:R-:W-:-:S05]  /*05d0*/  LOP3.LUT R2, R2, 0x10, R3, 0xd8, !PT ;  /* 0x0000001002027812 */ /* 0x004fca00078ed803 */
[----:B------:R3:W-:Y:S02]  /*05e0*/  STS [UR12+0x8], R2 ;  /* 0x00000802ff007988 */ /* 0x0007e4000800080c */
.L_x_7:
[----:B------:R-:W-:Y:S05]  /*05f0*/  BSYNC.RECONVERGENT B0 ;  /* 0x0000000000007941 */ /* 0x000fea0003800200 */
.L_x_6:
[----:B------:R-:W-:Y:S04]  /*0600*/  BSSY.RECONVERGENT B0, `(.L_x_8) ;  /* 0x000000a000007945 */ /* 0x000fe80003800200 */
[----:B------:R-:W-:Y:S05]  /*0610*/  @P2 BRA `(.L_x_9) ;  /* 0x0000000000202947 */ /* 0x000fea0003800000 */
[----:B---3--:R-:W2:Y:S01]  /*0620*/  LDS R2, [UR12+0x34] ;  /* 0x0000340cff027984 */ /* 0x008ea20008000800 */
[----:B------:R-:W-:Y:S02]  /*0630*/  IMAD.MOV.U32 R3, RZ, RZ, 0x1f000000 ;  /* 0x1f000000ff037424 */ /* 0x000fe400078e00ff */
[----:B------:R-:W-:Y:S01]  /*0640*/  @!P2 IMAD.MOV.U32 R5, RZ, RZ, 0x3f ;  /* 0x0000003fff05a424 */ /* 0x000fe200078e00ff */
[----:B------:R-:W3:Y:S02]  /*0650*/  @!P2 LDS R6, [UR12+0x38] ;  /* 0x0000380cff06a984 */ /* 0x000ee40008000800 */
[----:B--2---:R-:W-:Y:S02]  /*0660*/  LOP3.LUT R2, R2, 0xff000000, R3, 0xb8, !PT ;  /* 0xff00000002027812 */ /* 0x004fe400078eb803 */
[----:B---3--:R-:W-:-:S03]  /*0670*/  @!P2 LOP3.LUT R3, R6, 0xff, R5, 0xb8, !PT ;  /* 0x000000ff0603a812 */ /* 0x008fc600078eb805 */
[----:B------:R2:W-:Y:S04]  /*0680*/  STS [UR12+0x34], R2 ;  /* 0x00003402ff007988 */ /* 0x0005e8000800080c */
[----:B------:R2:W-:Y:S02]  /*0690*/  @!P2 STS [UR12+0x38], R3 ;  /* 0x00003803ff00a988 */ /* 0x0005e4000800080c */
.L_x_9:
[----:B------:R-:W-:Y:S05]  /*06a0*/  BSYNC.RECONVERGENT B0 ;  /* 0x0000000000007941 */ /* 0x000fea0003800200 */
.L_x_8:
[----:B------:R-:W-:Y:S04]  /*06b0*/  BSSY.RECONVERGENT B0, `(.L_x_10) ;  /* 0x000000e000007945 */ /* 0x000fe80003800200 */
[----:B------:R-:W-:Y:S05]  /*06c0*/  @P2 BRA `(.L_x_11) ;  /* 0x0000000000302947 */ /* 0x000fea0003800000 */
[----:B--2---:R-:W2:Y:S01]  /*06d0*/  LDS R3, [UR12+0x34] ;  /* 0x0000340cff037984 */ /* 0x004ea20008000800 */
[----:B------:R-:W4:Y:S03]  /*06e0*/  LDC.64 R8, c[0x0][0x3a8] ;  /* 0x0000ea00ff087b82 */ /* 0x000f260000000a00 */
[----:B---3--:R-:W3:Y:S01]  /*06f0*/  LDS R2, [UR12+0x1c] ;  /* 0x00001c0cff027984 */ /* 0x008ee20008000800 */
[C---:B----4-:R-:W-:Y:S01]  /*0700*/  SHF.L.U64.HI R6, R8.reuse, 0x1, R9 ;  /* 0x0000000108067819 */ /* 0x050fe20000010209 */
[----:B------:R-:W-:-:S03]  /*0710*/  IMAD.SHL.U32 R5, R8, 0x2, RZ ;  /* 0x0000000208057824 */ /* 0x000fc600078e00ff */
[--C-:B------:R-:W-:Y:S02]  /*0720*/  SHF.R.U32.HI R7, RZ, 0x4, R6.reuse ;  /* 0x00000004ff077819 */ /* 0x100fe40000011606 */
[----:B------:R-:W-:-:S05]  /*0730*/  SHF.R.U64 R5, R5, 0x4, R6 ;  /* 0x0000000405057819 */ /* 0x000fca0000001206 */
[----:B------:R4:W-:Y:S01]  /*0740*/  STS [UR12+0xc], R5 ;  /* 0x00000c05ff007988 */ /* 0x0009e2000800080c */
[----:B--2---:R-:W-:Y:S02]  /*0750*/  LOP3.LUT R3, R3, 0x7, RZ, 0xb8, !PT ;  /* 0x0000000703037812 */ /* 0x004fe400078eb8ff */
[----:B---3--:R-:W-:-:S03]  /*0760*/  LOP3.LUT R2, R2, 0xf, R7, 0xb8, !PT ;  /* 0x0000000f02027812 */ /* 0x008fc600078eb807 */
[----:B------:R4:W-:Y:S04]  /*0770*/  STS [UR12+0x34], R3 ;  /* 0x00003403ff007988 */ /* 0x0009e8000800080c */
[----:B------:R4:W-:Y:S02]  /*0780*/  STS [UR12+0x1c], R2 ;  /* 0x00001c02ff007988 */ /* 0x0009e4000800080c */
.L_x_11:
[----:B------:R-:W-:Y:S05]  /*0790*/  BSYNC.RECONVERGENT B0 ;  /* 0x0000000000007941 */ /* 0x000fea0003800200 */
.L_x_10:
[----:B------:R-:W-:Y:S04]  /*07a0*/  BSSY.RECONVERGENT B1, `(.L_x_12) ;  /* 0x000001a000017945 */ /* 0x000fe80003800200 */
[----:B------:R-:W-:Y:S04]  /*07b0*/  BSSY.RELIABLE B0, `(.L_x_13) ;  /* 0x0000015000007945 */ /* 0x000fe80003800100 */
[----:B------:R-:W-:Y:S05]  /*07c0*/  @P2 BRA `(.L_x_14) ;  /* 0x0000000000202947 */ /* 0x000fea0003800000 */
[----:B--234-:R-:W2:Y:S02]  /*07d0*/  LDS R2, [UR12+0x34] ;  /* 0x0000340cff027984 */ /* 0x01cea40008000800 */
[----:B--2---:R-:W-:-:S05]  /*07e0*/  LOP3.LUT R2, R2, 0x38, RZ, 0xb8, !PT ;  /* 0x0000003802027812 */ /* 0x004fca00078eb8ff */
[----:B------:R2:W-:Y:S01]  /*07f0*/  STS [UR12+0x34], R2 ;  /* 0x00003402ff007988 */ /* 0x0005e2000800080c */
[----:B------:R-:W-:Y:S05]  /*0800*/  @P2 BRA `(.L_x_15) ;  /* 0x0000000000202947 */ /* 0x000fea0003800000 */
[----:B--2---:R-:W2:Y:S01]  /*0810*/  LDS R2, [UR12+0x8] ;  /* 0x0000080cff027984 */ /* 0x004ea20008000800 */
[----:B------:R-:W-:-:S05]  /*0820*/  IMAD.MOV.U32 R3, RZ, RZ, 0x780 ;  /* 0x00000780ff037424 */ /* 0x000fca00078e00ff */
[----:B--2---:R-:W-:-:S05]  /*0830*/  LOP3.LUT R2, R2, 0x300, R3, 0xd8, !PT ;  /* 0x0000030002027812 */ /* 0x004fca00078ed803 */
[----:B------:R5:W-:Y:S02]  /*0840*/  STS [UR12+0x8], R2 ;  /* 0x00000802ff007988 */ /* 0x000be4000800080c */
.L_x_14:
[----:B------:R-:W-:Y:S05]  /*0850*/  @P2 BRA `(.L_x_16) ;  /* 0x0000000000282947 */ /* 0x000fea0003800000 */
[----:B--2345:R-:W2:Y:S02]  /*0860*/  LDS R2, [UR12+0x8] ;  /* 0x0000080cff027984 */ /* 0x03cea40008000800 */
[----:B--2---:R-:W-:-:S05]  /*0870*/  LOP3.LUT R2, R2, 0x1800, RZ, 0xb8, !PT ;  /* 0x0000180002027812 */ /* 0x004fca00078eb8ff */
[----:B------:R3:W-:Y:S02]  /*0880*/  STS [UR12+0x8], R2 ;  /* 0x00000802ff007988 */ /* 0x0007e4000800080c */
.L_x_15:
[----:B------:R-:W-:Y:S05]  /*0890*/  @P2 BREAK.RELIABLE B0 ;  /* 0x0000000000002942 */ /* 0x000fea0003800100 */
[----:B------:R-:W-:Y:S05]  /*08a0*/  @P2 BRA `(.L_x_17) ;  /* 0x0000000000242947 */ /* 0x000fea0003800000 */
[----:B------:R-:W4:Y:S01]  /*08b0*/  LDS R3, [UR12+0x8] ;  /* 0x0000080cff037984 */ /* 0x000f220008000800 */
[----:B--23--:R-:W-:-:S05]  /*08c0*/  IMAD.MOV.U32 R2, RZ, RZ, 0x6000 ;  /* 0x00006000ff027424 */ /* 0x00cfca00078e00ff */
[----:B----4-:R-:W-:-:S04]  /*08d0*/  LOP3.LUT R2, R3, 0x4000, R2, 0xd8, !PT ;  /* 0x0000400003027812 */ /* 0x010fc800078ed802 */
[----:B------:R-:W-:-:S05]  /*08e0*/  LOP3.LUT R2, R2, 0x400000, RZ, 0xb8, !PT ;  /* 0x0040000002027812 */ /* 0x000fca00078eb8ff */
[----:B------:R2:W-:Y:S02]  /*08f0*/  STS [UR12+0x8], R2 ;  /* 0x00000802ff007988 */ /* 0x0005e4000800080c */
.L_x_16:
[----:B------:R-:W-:Y:S05]  /*0900*/  BSYNC.RELIABLE B0 ;  /* 0x0000000000007941 */ /* 0x000fea0003800100 */
.L_x_13:
[----:B--2345:R-:W2:Y:S02]  /*0910*/  @!P2 LDS R2, [UR12+0x8] ;  /* 0x0000080cff02a984 */ /* 0x03cea40008000800 */
[----:B--2---:R-:W-:-:S05]  /*0920*/  @!P2 LOP3.LUT R2, R2, 0x8000, RZ, 0xb8, !PT ;  /* 0x000080000202a812 */ /* 0x004fca00078eb8ff */
[----:B------:R4:W-:Y:S02]  /*0930*/  @!P2 STS [UR12+0x8], R2 ;  /* 0x00000802ff00a988 */ /* 0x0009e4000800080c */
.L_x_17:
[----:B------:R-:W-:Y:S05]  /*0940*/  BSYNC.RECONVERGENT B1 ;  /* 0x0000000000017941 */ /* 0x000fea0003800200 */
.L_x_12:
[----:B------:R-:W-:Y:S05]  /*0950*/  WARPSYNC.ALL ;  /* 0x0000000000007948 */ /* 0x000fea0003800000 */
[----:B------:R-:W-:Y:S01]  /*0960*/  NOP ;  /* 0x0000000000007918 */ /* 0x000fe20000000000 */
[----:B------:R-:W5:Y:S02]  /*0970*/  LDC R5, c[0x0][0x39c] ;  /* 0x0000e700ff057b82 */ /* 0x000f640000000800 */
[----:B-----5:R-:W-:Y:S01]  /*0980*/  VIADD R5, R5, 0xffffffff ;  /* 0xffffffff05057836 */ /* 0x020fe20000000000 */
[----:B------:R-:W-:Y:S06]  /*0990*/  @P0 BRA `(.L_x_18) ;  /* 0x0000000000300947 */ /* 0x000fec0003800000 */
[----:B--234-:R-:W2:Y:S01]  /*09a0*/  S2R R2, SR_LANEID ;  /* 0x0000000000027919 */ /* 0x01cea20000000000 */
[----:B------:R-:W-:Y:S05]  /*09b0*/  WARPSYNC.ALL ;  /* 0x0000000000007948 */ /* 0x000fea0003800000 */
[----:B------:R-:W-:Y:S01]  /*09c0*/  NOP ;  /* 0x0000000000007918 */ /* 0x000fe20000000000 */
[----:B--2---:R-:W-:-:S05]  /*09d0*/  IMAD.SHL.U32 R6, R2, 0x4, RZ ;  /* 0x0000000402067824 */ /* 0x004fca00078e00ff */
[----:B------:R-:W2:Y:S01]  /*09e0*/  LDS R7, [R6+UR12] ;  /* 0x0000000c06077984 */ /* 0x000ea20008000800 */
[----:B------:R-:W-:-:S05]  /*09f0*/  IADD3 R2, P3, PT, R6, UR8, RZ ;  /* 0x0000000806027c10 */ /* 0x000fca000ff7e0ff */
[----:B------:R-:W-:-:S05]  /*0a00*/  IMAD.X R3, RZ, RZ, UR9, P3 ;  /* 0x00000009ff037e24 */ /* 0x000fca00098e06ff */
[----:B--2---:R5:W2:Y:S01]  /*0a10*/  ATOMG.E.EXCH.STRONG.GPU PT, RZ, [R2], R7 ;  /* 0x0000000702ff73a8 */ /* 0x004aa200041ee100 */
[----:B------:R-:W-:-:S04]  /*0a20*/  DEPBAR {5,4,3,2,1,0} ;  /* 0x0000003f0000791a */ /* 0x000fc80000000000 */
[----:B------:R-:W3:Y:S02]  /*0a30*/  CCTL.E.C.LDCU.IV.DEEP [UR8] ;  /* 0x0000000008007540 */ /* 0x000ee40009c08000 */
[----:B---3--:R5:W-:Y:S01]  /*0a40*/  UTMACCTL.IV [UR8] ;  /* 0x00000000080079b9 */ /* 0x008be20008000000 */
[----:B------:R-:W-:Y:S01]  /*0a50*/  NOP ;  /* 0x0000000000007918 */ /* 0x000fe20000000000 */
.L_x_18:
[----:B------:R-:W-:Y:S05]  /*0a60*/  @P0 BRA `(.L_x_19) ;  /* 0x00000000000c0947 */ /* 0x000fea0003800000 */
[----:B------:R0:W-:Y:S01]  /*0a70*/  UTMACMDFLUSH ;  /* 0x00000000000079b7 */ /* 0x0001e20000000000 */
[----:B------:R-:W-:Y:S05]  /*0a80*/  @P0 BRA `(.L_x_19) ;  /* 0x0000000000040947 */ /* 0x000fea0003800000 */
[----:B------:R-:W-:-:S04]  /*0a90*/  DEPBAR.LE SB0, 0x0 ;  /* 0x000080000000791a */ /* 0x000fc80000000000 */
.L_x_19:
[----:B------:R-:W-:Y:S05]  /*0aa0*/  WARPSYNC.ALL ;  /* 0x0000000000007948 */ /* 0x000fea0003800000 */
[----:B------:R-:W-:Y:S01]  /*0ab0*/  NOP ;  /* 0x0000000000007918 */ /* 0x000fe20000000000 */
[----:B--2---:R-:W-:Y:S06]  /*0ac0*/  BAR.SYNC.DEFER_BLOCKING 0x0 ;  /* 0x0000000000007b1d */ /* 0x004fec0000010000 */
[----:B------:R-:W-:Y:S02]  /*0ad0*/  BSSY.RECONVERGENT B1, `(.L_x_20) ;  /* 0x000000b000017945 */ /* 0x000fe40003800200 */
[----:B------:R-:W-:Y:S06]  /*0ae0*/  BAR.SYNC.DEFER_BLOCKING 0x0 ;  /* 0x0000000000007b1d */ /* 0x000fec0000010000 */
[----:B------:R2:W-:Y:S01]  /*0af0*/  @!P0 STS [R11], RZ ;  /* 0x000000ff0b008388 */ /* 0x0005e20000000800 */
[----:B------:R-:W-:Y:S01]  /*0b00*/  NOP ;  /* 0x0000000000007918 */ /* 0x000fe20000000000 */
[----:B------:R-:W-:Y:S05]  /*0b10*/  @P2 BRA `(.L_x_21) ;  /* 0x0000000000182947 */ /* 0x000fea0003800000 */
[----:B---345:R-:W3:Y:S01]  /*0b20*/  LDS R2, [UR12+0x8] ;  /* 0x0000080cff027984 */ /* 0x038ee20008000800 */
[----:B------:R-:W4:Y:S01]  /*0b30*/  LDC.64 R6, c[0x0][0x388] ;  /* 0x0000e200ff067b82 */ /* 0x000f220000000a00 */
[----:B------:R-:W-:Y:S02]  /*0b40*/  IMAD.MOV.U32 R3, RZ, RZ, 0x70 ;  /* 0x00000070ff037424 */ /* 0x000fe400078e00ff */
[----:B----4-:R4:W-:Y:S03]  /*0b50*/  STS.64 [UR12], R6 ;  /* 0x00000006ff007988 */ /* 0x0109e60008000a0c */
[----:B---3--:R-:W-:-:S05]  /*0b60*/  LOP3.LUT R2, R2, 0x10, R3, 0xd8, !PT ;  /* 0x0000001002027812 */ /* 0x008fca00078ed803 */
[----:B------:R4:W-:Y:S02]  /*0b70*/  STS [UR12+0x8], R2 ;  /* 0x00000802ff007988 */ /* 0x0009e4000800080c */
.L_x_21:
[----:B-----5:R-:W-:Y:S05]  /*0b80*/  BSYNC.RECONVERGENT B1 ;  /* 0x0000000000017941 */ /* 0x020fea0003800200 */
.L_x_20:
[----:B------:R-:W-:Y:S04]  /*0b90*/  BSSY.RECONVERGENT B1, `(.L_x_22) ;  /* 0x000000a000017945 */ /* 0x000fe80003800200 */
[----:B------:R-:W-:Y:S05]  /*0ba0*/  @P2 BRA `(.L_x_23) ;  /* 0x0000000000202947 */ /* 0x000fea0003800000 */
[----:B---34-:R-:W3:Y:S01]  /*0bb0*/  LDS R2, [UR12+0x34] ;  /* 0x0000340cff027984 */ /* 0x018ee20008000800 */
[----:B------:R-:W-:Y:S02]  /*0bc0*/  IMAD.MOV.U32 R3, RZ, RZ, 0x3f000000 ;  /* 0x3f000000ff037424 */ /* 0x000fe400078e00ff */
[----:B------:R-:W-:Y:S01]  /*0bd0*/  @!P2 IMAD.MOV.U32 R6, RZ, RZ, 0x1f ;  /* 0x0000001fff06a424 */ /* 0x000fe200078e00ff */
[----:B------:R-:W4:Y:S02]  /*0be0*/  @!P2 LDS R7, [UR12+0x38] ;  /* 0x0000380cff07a984 */ /* 0x000f240008000800 */
[----:B---3--:R-:W-:Y:S02]  /*0bf0*/  LOP3.LUT R2, R2, 0xff000000, R3, 0xb8, !PT ;  /* 0xff00000002027812 */ /* 0x008fe400078eb803 */
[----:B----4-:R-:W-:-:S03]  /*0c00*/  @!P2 LOP3.LUT R3, R7, 0xff, R6, 0xb8, !PT ;  /* 0x000000ff0703a812 */ /* 0x010fc600078eb806 */
[----:B------:R5:W-:Y:S04]  /*0c10*/  STS [UR12+0x34], R2 ;  /* 0x00003402ff007988 */ /* 0x000be8000800080c */
[----:B------:R5:W-:Y:S02]  /*0c20*/  @!P2 STS [UR12+0x38], R3 ;  /* 0x00003803ff00a988 */ /* 0x000be4000800080c */
.L_x_23:
[----:B------:R-:W-:Y:S05]  /*0c30*/  BSYNC.RECONVERGENT B1 ;  /* 0x0000000000017941 */ /* 0x000fea0003800200 */
.L_x_22:
[----:B------:R-:W-:Y:S04]  /*0c40*/  BSSY.RECONVERGENT B1, `(.L_x_24) ;  /* 0x0000004000017945 */ /* 0x000fe80003800200 */
[----:B------:R-:W-:Y:S05]  /*0c50*/  @P2 BRA `(.L_x_25) ;  /* 0x0000000000082947 */ /* 0x000fea0003800000 */
[----:B------:R2:W-:Y:S04]  /*0c60*/  STS [UR12+0x24], R12 ;  /* 0x0000240cff007988 */ /* 0x0005e8000800080c */
[----:B------:R2:W-:Y:S02]  /*0c70*/  STS [UR12+0x20], R5 ;  /* 0x00002005ff007988 */ /* 0x0005e4000800080c */
.L_x_25:
[----:B------:R-:W-:Y:S05]  /*0c80*/  BSYNC.RECONVERGENT B1 ;  /* 0x0000000000017941 */ /* 0x000fea0003800200 */
.L_x_24:
[----:B------:R-:W-:Y:S04]  /*0c90*/  BSSY.RECONVERGENT B1, `(.L_x_26) ;  /* 0x000000e000017945 */ /* 0x000fe80003800200 */
[----:B------:R-:W-:Y:S05]  /*0ca0*/  @P2 BRA `(.L_x_27) ;  /* 0x0000000000302947 */ /* 0x000fea0003800000 */
[----:B-----5:R-:W5:Y:S01]  /*0cb0*/  LDS R3, [UR12+0x34] ;  /* 0x0000340cff037984 */ /* 0x020f620008000800 */
[----:B----4-:R-:W4:Y:S03]  /*0cc0*/  LDC.64 R6, c[0x0][0x3b0] ;  /* 0x0000ec00ff067b82 */ /* 0x010f260000000a00 */
[----:B---3--:R-:W3:Y:S01]  /*0cd0*/  LDS R2, [UR12+0x1c] ;  /* 0x00001c0cff027984 */ /* 0x008ee20008000800 */
[C---:B----4-:R-:W-:Y:S01]  /*0ce0*/  SHF.L.U64.HI R7, R6.reuse, 0x1, R7 ;  /* 0x0000000106077819 */ /* 0x050fe20000010207 */
[----:B------:R-:W-:-:S03]  /*0cf0*/  IMAD.SHL.U32 R6, R6, 0x2, RZ ;  /* 0x0000000206067824 */ /* 0x000fc600078e00ff */
[--C-:B------:R-:W-:Y:S02]  /*0d00*/  SHF.R.U32.HI R9, RZ, 0x4, R7.reuse ;  /* 0x00000004ff097819 */ /* 0x100fe40000011607 */
[----:B------:R-:W-:-:S05]  /*0d10*/  SHF.R.U64 R6, R6, 0x4, R7 ;  /* 0x0000000406067819 */ /* 0x000fca0000001207 */
[----:B------:R4:W-:Y:S01]  /*0d20*/  STS [UR12+0xc], R6 ;  /* 0x00000c06ff007988 */ /* 0x0009e2000800080c */
[----:B-----5:R-:W-:Y:S02]  /*0d30*/  LOP3.LUT R3, R3, 0x7, RZ, 0xb8, !PT ;  /* 0x0000000703037812 */ /* 0x020fe400078eb8ff */
[----:B---3--:R-:W-:-:S03]  /*0d40*/  LOP3.LUT R2, R2, 0xf, R9, 0xb8, !PT ;  /* 0x0000000f02027812 */ /* 0x008fc600078eb809 */
[----:B------:R4:W-:Y:S04]  /*0d50*/  STS [UR12+0x34], R3 ;  /* 0x00003403ff007988 */ /* 0x0009e8000800080c */
[----:B------:R4:W-:Y:S02]  /*0d60*/  STS [UR12+0x1c], R2 ;  /* 0x00001c02ff007988 */ /* 0x0009e4000800080c */
.L_x_27:
[----:B------:R-:W-:Y:S05]  /*0d70*/  BSYNC.RECONVERGENT B1 ;  /* 0x0000000000017941 */ /* 0x000fea0003800200 */
.L_x_26:
[----:B------:R-:W-:Y:S04]  /*0d80*/  BSSY.RECONVERGENT B2, `(.L_x_28) ;  /* 0x000001a000027945 */ /* 0x000fe80003800200 */
[----:B------:R-:W-:Y:S04]  /*0d90*/  BSSY.RELIABLE B1, `(.L_x_29) ;  /* 0x0000015000017945 */ /* 0x000fe80003800100 */
[----:B------:R-:W-:Y:S05]  /*0da0*/  @P2 BRA `(.L_x_30) ;  /* 0x0000000000202947 */ /* 0x000fea0003800000 */
[----:B---345:R-:W3:Y:S02]  /*0db0*/  LDS R2, [UR12+0x34] ;  /* 0x0000340cff027984 */ /* 0x038ee40008000800 */
[----:B---3--:R-:W-:-:S05]  /*0dc0*/  LOP3.LUT R2, R2, 0x38, RZ, 0xb8, !PT ;  /* 0x0000003802027812 */ /* 0x008fca00078eb8ff */
[----:B------:R3:W-:Y:S01]  /*0dd0*/  STS [UR12+0x34], R2 ;  /* 0x00003402ff007988 */ /* 0x0007e2000800080c */
[----:B------:R-:W-:Y:S05]  /*0de0*/  @P2 BRA `(.L_x_31) ;  /* 0x0000000000202947 */ /* 0x000fea0003800000 */
[----:B---3--:R-:W3:Y:S01]  /*0df0*/  LDS R2, [UR12+0x8] ;  /* 0x0000080cff027984 */ /* 0x008ee20008000800 */
[----:B------:R-:W-:-:S05]  /*0e00*/  IMAD.MOV.U32 R3, RZ, RZ, 0x780 ;  /* 0x00000780ff037424 */ /* 0x000fca00078e00ff */
[----:B---3--:R-:W-:-:S05]  /*0e10*/  LOP3.LUT R2, R2, 0x300, R3, 0xd8, !PT ;  /* 0x0000030002027812 */ /* 0x008fca00078ed803 */
[----:B------:R3:W-:Y:S02]  /*0e20*/  STS [UR12+0x8], R2 ;  /* 0x00000802ff007988 */ /* 0x0007e4000800080c */
.L_x_30:
[----:B------:R-:W-:Y:S05]  /*0e30*/  @P2 BRA `(.L_x_32) ;  /* 0x0000000000282947 */ /* 0x000fea0003800000 */
[----:B---345:R-:W3:Y:S02]  /*0e40*/  LDS R2, [UR12+0x8] ;  /* 0x0000080cff027984 */ /* 0x038ee40008000800 */
[----:B---3--:R-:W-:-:S05]  /*0e50*/  LOP3.LUT R2, R2, 0x1800, RZ, 0xb8, !PT ;  /* 0x0000180002027812 */ /* 0x008fca00078eb8ff */
[----:B------:R4:W-:Y:S02]  /*0e60*/  STS [UR12+0x8], R2 ;  /* 0x00000802ff007988 */ /* 0x0009e4000800080c */
.L_x_31:
[----:B------:R-:W-:Y:S05]  /*0e70*/  @P2 BREAK.RELIABLE B1 ;  /* 0x0000000000012942 */ /* 0x000fea0003800100 */
[----:B------:R-:W-:Y:S05]  /*0e80*/  @P2 BRA `(.L_x_33) ;  /* 0x0000000000242947 */ /* 0x000fea0003800000 */
[----:B---34-:R-:W3:Y:S01]  /*0e90*/  LDS R2, [UR12+0x8] ;  /* 0x0000080cff027984 */ /* 0x018ee20008000800 */
[----:B------:R-:W-:-:S05]  /*0ea0*/  IMAD.MOV.U32 R3, RZ, RZ, 0x6000 ;  /* 0x00006000ff037424 */ /* 0x000fca00078e00ff */
[----:B---3--:R-:W-:-:S04]  /*0eb0*/  LOP3.LUT R2, R2, 0x6000, R3, 0xd8, !PT ;  /* 0x0000600002027812 */ /* 0x008fc800078ed803 */
[----:B------:R-:W-:-:S05]  /*0ec0*/  LOP3.LUT R2, R2, 0x400000, RZ, 0xb8, !PT ;  /* 0x0040000002027812 */ /* 0x000fca00078eb8ff */
[----:B------:R3:W-:Y:S02]  /*0ed0*/  STS [UR12+0x8], R2 ;  /* 0x00000802ff007988 */ /* 0x0007e4000800080c */
.L_x_32:
[----:B------:R-:W-:Y:S05]  /*0ee0*/  BSYNC.RELIABLE B1 ;  /* 0x0000000000017941 */ /* 0x000fea0003800100 */
.L_x_29:
[----:B---345:R-:W3:Y:S02]  /*0ef0*/  @!P2 LDS R2, [UR12+0x8] ;  /* 0x0000080cff02a984 */ /* 0x038ee40008000800 */
[----:B---3--:R-:W-:-:S05]  /*0f00*/  @!P2 LOP3.LUT R2, R2, 0x8000, RZ, 0xb8, !PT ;  /* 0x000080000202a812 */ /* 0x008fca00078eb8ff */
[----:B------:R5:W-:Y:S02]  /*0f10*/  @!P2 STS [UR12+0x8], R2 ;  /* 0x00000802ff00a988 */ /* 0x000be4000800080c */
.L_x_33:
[----:B------:R-:W-:Y:S05]  /*0f20*/  BSYNC.RECONVERGENT B2 ;  /* 0x0000000000027941 */ /* 0x000fea0003800200 */
.L_x_28:
[----:B------:R-:W-:Y:S05]  /*0f30*/  WARPSYNC.ALL ;  /* 0x0000000000007948 */ /* 0x000fea0003800000 */
[----:B------:R-:W-:Y:S01]  /*0f40*/  NOP ;  /* 0x0000000000007918 */ /* 0x000fe20000000000 */
[----:B------:R-:W-:-:S04]  /*0f50*/  UIADD3 UR5, UPT, UPT, UR4, 0x80, URZ ;  /* 0x0000008004057890 */ /* 0x000fc8000fffe0ff */
[----:B------:R-:W-:-:S04]  /*0f60*/  UIADD3 UR10, UP0, UPT, UR5, UR14, URZ ;  /* 0x0000000e050a7290 */ /* 0x000fc8000ff1e0ff */
[----:B------:R-:W-:Y:S01]  /*0f70*/  ULEA.HI.X.SX32 UR11, UR5, UR15, 0x1, UP0 ;  /* 0x0000000f050b7291 */ /* 0x000fe200080f0eff */
[----:B------:R-:W-:Y:S11]  /*0f80*/  @P0 BRA `(.L_x_34) ;  /* 0x0000000000300947 */ /* 0x000ff60003800000 */
[----:B---345:R-:W3:Y:S01]  /*0f90*/  S2R R2, SR_LANEID ;  /* 0x0000000000027919 */ /* 0x038ee20000000000 */
[----:B------:R-:W-:Y:S05]  /*0fa0*/  WARPSYNC.ALL ;  /* 0x0000000000007948 */ /* 0x000fea0003800000 */
[----:B------:R-:W-:Y:S01]  /*0fb0*/  NOP ;  /* 0x0000000000007918 */ /* 0x000fe20000000000 */
[----:B---3--:R-:W-:-:S05]  /*0fc0*/  IMAD.SHL.U32 R6, R2, 0x4, RZ ;  /* 0x0000000402067824 */ /* 0x008fca00078e00ff */
[----:B------:R-:W3:Y:S01]  /*0fd0*/  LDS R7, [R6+UR12] ;  /* 0x0000000c06077984 */ /* 0x000ee20008000800 */
[----:B------:R-:W-:-:S05]  /*0fe0*/  IADD3 R2, P3, PT, R6, UR10, RZ ;  /* 0x0000000a06027c10 */ /* 0x000fca000ff7e0ff */
[----:B------:R-:W-:-:S05]  /*0ff0*/  IMAD.X R3, RZ, RZ, UR11, P3 ;  /* 0x0000000bff037e24 */ /* 0x000fca00098e06ff */
[----:B---3--:R3:W4:Y:S01]  /*1000*/  ATOMG.E.EXCH.STRONG.GPU PT, RZ, [R2], R7 ;  /* 0x0000000702ff73a8 */ /* 0x00872200041ee100 */
[----:B------:R-:W-:-:S04]  /*1010*/  DEPBAR {5,4,3,2,1,0} ;  /* 0x0000003f0000791a */ /* 0x000fc80000000000 */
[----:B------:R-:W5:Y:S02]  /*1020*/  CCTL.E.C.LDCU.IV.DEEP [UR10] ;  /* 0x000000000a007540 */ /* 0x000f640009c08000 */
[----:B-----5:R3:W-:Y:S01]  /*1030*/  UTMACCTL.IV [UR10] ;  /* 0x000000000a0079b9 */ /* 0x0207e20008000000 */
[----:B------:R-:W-:Y:S01]  /*1040*/  NOP ;  /* 0x0000000000007918 */ /* 0x000fe20000000000 */
.L_x_34:
[----:B------:R-:W-:Y:S05]  /*1050*/  @P0 BRA `(.L_x_35) ;  /* 0x00000000000c0947 */ /* 0x000fea0003800000 */
[----:B------:R0:W-:Y:S01]  /*1060*/  UTMACMDFLUSH ;  /* 0x00000000000079b7 */ /* 0x0001e20000000000 */
[----:B------:R-:W-:Y:S05]  /*1070*/  @P0 BRA `(.L_x_35) ;  /* 0x0000000000040947 */ /* 0x000fea0003800000 */
[----:B------:R-:W-:-:S04]  /*1080*/  DEPBAR.LE SB0, 0x0 ;  /* 0x000080000000791a */ /* 0x000fc80000000000 */
.L_x_35:
[----:B------:R-:W-:Y:S05]  /*1090*/  WARPSYNC.ALL ;  /* 0x0000000000007948 */ /* 0x000fea0003800000 */
[----:B------:R-:W-:Y:S01]  /*10a0*/  NOP ;  /* 0x0000000000007918 */ /* 0x000fe20000000000 */
[----:B----4-:R-:W-:Y:S06]  /*10b0*/  BAR.SYNC.DEFER_BLOCKING 0x0 ;  /* 0x0000000000007b1d */ /* 0x010fec0000010000 */
[----:B------:R-:W-:Y:S02]  /*10c0*/  BSSY.RECONVERGENT B2, `(.L_x_36) ;  /* 0x000000b000027945 */ /* 0x000fe40003800200 */
[----:B------:R-:W-:Y:S06]  /*10d0*/  BAR.SYNC.DEFER_BLOCKING 0x0 ;  /* 0x0000000000007b1d */ /* 0x000fec0000010000 */
[----:B------:R4:W-:Y:S01]  /*10e0*/  @!P0 STS [R11], RZ ;  /* 0x000000ff0b008388 */ /* 0x0009e20000000800 */
[----:B------:R-:W-:Y:S01]  /*10f0*/  NOP ;  /* 0x0000000000007918 */ /* 0x000fe20000000000 */
[----:B------:R-:W-:Y:S05]  /*1100*/  @P2 BRA `(.L_x_37) ;  /* 0x0000000000182947 */ /* 0x000fea0003800000 */
[----:B---3-5:R-:W3:Y:S01]  /*1110*/  LDS R2, [UR12+0x8] ;  /* 0x0000080cff027984 */ /* 0x028ee20008000800 */
[----:B------:R-:W5:Y:S01]  /*1120*/  LDC.64 R6, c[0x0][0x390] ;  /* 0x0000e400ff067b82 */ /* 0x000f620000000a00 */
[----:B------:R-:W-:Y:S02]  /*1130*/  IMAD.MOV.U32 R3, RZ, RZ, 0x70 ;  /* 0x00000070ff037424 */ /* 0x000fe400078e00ff */
[----:B-----5:R5:W-:Y:S03]  /*1140*/  STS.64 [UR12], R6 ;  /* 0x00000006ff007988 */ /* 0x020be60008000a0c */
[----:B---3--:R-:W-:-:S05]  /*1150*/  LOP3.LUT R2, R2, 0x10, R3, 0xd8, !PT ;  /* 0x0000001002027812 */ /* 0x008fca00078ed803 */
[----:B------:R5:W-:Y:S02]  /*1160*/  STS [UR12+0x8], R2 ;  /* 0x00000802ff007988 */ /* 0x000be4000800080c */
.L_x_37:
[----:B---3--:R-:W-:Y:S05]  /*1170*/  BSYNC.RECONVERGENT B2 ;  /* 0x0000000000027941 */ /* 0x008fea0003800200 */
.L_x_36:
[----:B------:R-:W-:Y:S04]  /*1180*/  BSSY.RECONVERGENT B3, `(.L_x_38) ;  /* 0x0000011000037945 */ /* 0x000fe80003800200 */
[----:B------:R-:W-:Y:S04]  /*1190*/  BSSY.RELIABLE B2, `(.L_x_39) ;  /* 0x000000e000027945 */ /* 0x000fe80003800100 */
[----:B------:R-:W-:Y:S05]  /*11a0*/  @P2 BRA `(.L_x_40) ;  /* 0x0000000000242947 */ /* 0x000fea0003800000 */
[----:B-----5:R-:W3:Y:S01]  /*11b0*/  LDS R2, [UR12+0x34] ;  /* 0x0000340cff027984 */ /* 0x020ee20008000800 */
[----:B------:R-:W-:-:S05]  /*11c0*/  IMAD.MOV.U32 R3, RZ, RZ, 0x3f000000 ;  /* 0x3f000000ff037424 */ /* 0x000fca00078e00ff */
[----:B---3--:R-:W-:-:S05]  /*11d0*/  LOP3.LUT R2, R2, 0xff000000, R3, 0xb8, !PT ;  /* 0xff00000002027812 */ /* 0x008fca00078eb803 */
[----:B------:R3:W-:Y:S01]  /*11e0*/  STS [UR12+0x34], R2 ;  /* 0x00003402ff007988 */ /* 0x0007e2000800080c */
[----:B------:R-:W-:Y:S05]  /*11f0*/  @P2 BRA `(.L_x_41) ;  /* 0x00000000001c2947 */ /* 0x000fea0003800000 */
[----:B---3--:R-:W3:Y:S01]  /*1200*/  LDS R2, [UR12+0x38] ;  /* 0x0000380cff027984 */ /* 0x008ee20008000800 */
[----:B------:R-:W-:-:S05]  /*1210*/  IMAD.MOV.U32 R3, RZ, RZ, 0x3f ;  /* 0x0000003fff037424 */ /* 0x000fca00078e00ff */
[----:B---3--:R-:W-:-:S05]  /*1220*/  LOP3.LUT R2, R2, 0xff, R3, 0xb8, !PT ;  /* 0x000000ff02027812 */ /* 0x008fca00078eb803 */
[----:B------:R3:W-:Y:S02]  /*1230*/  STS [UR12+0x38], R2 ;  /* 0x00003802ff007988 */ /* 0x0007e4000800080c */
.L_x_40:
[----:B------:R-:W-:Y:S05]  /*1240*/  @P2 BREAK.RELIABLE B2 ;  /* 0x0000000000022942 */ /* 0x000fea0003800100 */
[----:B------:R-:W-:Y:S05]  /*1250*/  @P2 BRA `(.L_x_42) ;  /* 0x00000000000c2947 */ /* 0x000fea0003800000 */
[----:B------:R2:W-:Y:S02]  /*1260*/  STS [UR12+0x20], R5 ;  /* 0x00002005ff007988 */ /* 0x0005e4000800080c */
.L_x_41:
[----:B------:R-:W-:Y:S05]  /*1270*/  BSYNC.RELIABLE B2 ;  /* 0x0000000000027941 */ /* 0x000fea0003800100 */
.L_x_39:
[----:B------:R2:W-:Y:S02]  /*1280*/  @!P2 STS [UR12+0x24], R4 ;  /* 0x00002404ff00a988 */ /* 0x0005e4000800080c */
.L_x_42:
[----:B------:R-:W-:Y:S05]  /*1290*/  BSYNC.RECONVERGENT B3 ;  /* 0x0000000000037941 */ /* 0x000fea0003800200 */
.L_x_38:
[----:B------:R-:W-:Y:S05]  /*12a0*/  WARPSYNC.ALL ;  /* 0x0000000000007948 */ /* 0x000fea0003800000 */
[----:B------:R-:W-:Y:S01]  /*12b0*/  NOP ;  /* 0x0000000000007918 */ /* 0x000fe20000000000 */
[----:B------:R-:W-:Y:S04]  /*12c0*/  BSSY.RECONVERGENT B3, `(.L_x_43) ;  /* 0x000000e000037945 */ /* 0x000fe80003800200 */
[----:B------:R-:W-:Y:S05]  /*12d0*/  @P2 BRA `(.L_x_44) ;  /* 0x0000000000302947 */ /* 0x000fea0003800000 */
[----:B------:R-:W2:Y:S02]  /*12e0*/  LDS R3, [UR12+0x34] ;  /* 0x0000340cff037984 */ /* 0x000ea40008000800 */
[----:B--2---:R-:W2:Y:S02]  /*12f0*/  LDC.64 R4, c[0x0][0x3b8] ;  /* 0x0000ee00ff047b82 */ /* 0x004ea40000000a00 */
[----:B---3-5:R-:W3:Y:S01]  /*1300*/  LDS R2, [UR12+0x1c] ;  /* 0x00001c0cff027984 */ /* 0x028ee20008000800 */
[C---:B--2---:R-:W-:Y:S01]  /*1310*/  SHF.L.U64.HI R5, R4.reuse, 0x1, R5 ;  /* 0x0000000104057819 */ /* 0x044fe20000010205 */
[----:B------:R-:W-:-:S03]  /*1320*/  IMAD.SHL.U32 R4, R4, 0x2, RZ ;  /* 0x0000000204047824 */ /* 0x000fc600078e00ff */
[--C-:B------:R-:W-:Y:S02]  /*1330*/  SHF.R.U32.HI R7, RZ, 0x4, R5.reuse ;  /* 0x00000004ff077819 */ /* 0x100fe40000011605 */
[----:B------:R-:W-:-:S05]  /*1340*/  SHF.R.U64 R4, R4, 0x4, R5 ;  /* 0x0000000404047819 */ /* 0x000fca0000001205 */
[----:B------:R2:W-:Y:S01]  /*1350*/  STS [UR12+0xc], R4 ;  /* 0x00000c04ff007988 */ /* 0x0005e2000800080c */
[----:B------:R-:W-:Y:S02]  /*1360*/  LOP3.LUT R3, R3, 0x7, RZ, 0xb8, !PT ;  /* 0x0000000703037812 */ /* 0x000fe400078eb8ff */
[----:B---3--:R-:W-:-:S03]  /*1370*/  LOP3.LUT R2, R2, 0xf, R7, 0xb8, !PT ;  /* 0x0000000f02027812 */ /* 0x008fc600078eb807 */
[----:B------:R2:W-:Y:S04]  /*1380*/  STS [UR12+0x34], R3 ;  /* 0x00003403ff007988 */ /* 0x0005e8000800080c */
[----:B------:R2:W-:Y:S02]  /*1390*/  STS [UR12+0x1c], R2 ;  /* 0x00001c02ff007988 */ /* 0x0005e4000800080c */
.L_x_44:
[----:B------:R-:W-:Y:S05]  /*13a0*/  BSYNC.RECONVERGENT B3 ;  /* 0x0000000000037941 */ /* 0x000fea0003800200 */
.L_x_43:
[----:B------:R-:W-:Y:S04]  /*13b0*/  BSSY.RECONVERGENT B4, `(.L_x_45) ;  /* 0x000001a000047945 */ /* 0x000fe80003800200 */
[----:B------:R-:W-:Y:S04]  /*13c0*/  BSSY.RELIABLE B3, `(.L_x_46) ;  /* 0x0000015000037945 */ /* 0x000fe80003800100 */
[----:B------:R-:W-:Y:S05]  /*13d0*/  @P2 BRA `(.L_x_47) ;  /* 0x0000000000202947 */ /* 0x000fea0003800000 */
[----:B--23-5:R-:W2:Y:S02]  /*13e0*/  LDS R2, [UR12+0x34] ;  /* 0x0000340cff027984 */ /* 0x02cea40008000800 */
[----:B--2---:R-:W-:-:S05]  /*13f0*/  LOP3.LUT R2, R2, 0x38, RZ, 0xb8, !PT ;  /* 0x0000003802027812 */ /* 0x004fca00078eb8ff */
[----:B------:R2:W-:Y:S01]  /*1400*/  STS [UR12+0x34], R2 ;  /* 0x00003402ff007988 */ /* 0x0005e2000800080c */
[----:B------:R-:W-:Y:S05]  /*1410*/  @P2 BRA `(.L_x_48) ;  /* 0x0000000000202947 */ /* 0x000fea0003800000 */
[----:B--2---:R-:W2:Y:S01]  /*1420*/  LDS R2, [UR12+0x8] ;  /* 0x0000080cff027984 */ /* 0x004ea20008000800 */
[----:B------:R-:W-:-:S05]  /*1430*/  IMAD.MOV.U32 R3, RZ, RZ, 0x780 ;  /* 0x00000780ff037424 */ /* 0x000fca00078e00ff */
[----:B--2---:R-:W-:-:S05]  /*1440*/  LOP3.LUT R2, R2, 0x300, R3, 0xd8, !PT ;  /* 0x0000030002027812 */ /* 0x004fca00078ed803 */
[----:B------:R2:W-:Y:S02]  /*1450*/  STS [UR12+0x8], R2 ;  /* 0x00000802ff007988 */ /* 0x0005e4000800080c */
.L_x_47:
[----:B------:R-:W-:Y:S05]  /*1460*/  @P2 BRA `(.L_x_49) ;  /* 0x0000000000282947 */ /* 0x000fea0003800000 */
[----:B--23-5:R-:W2:Y:S02]  /*1470*/  LDS R2, [UR12+0x8] ;  /* 0x0000080cff027984 */ /* 0x02cea40008000800 */
[----:B--2---:R-:W-:-:S05]  /*1480*/  LOP3.LUT R2, R2, 0x1800, RZ, 0xb8, !PT ;  /* 0x0000180002027812 */ /* 0x004fca00078eb8ff */
[----:B------:R3:W-:Y:S02]  /*1490*/  STS [UR12+0x8], R2 ;  /* 0x00000802ff007988 */ /* 0x0007e4000800080c */
.L_x_48:
[----:B------:R-:W-:Y:S05]  /*14a0*/  @P2 BREAK.RELIABLE B3 ;  /* 0x0000000000032942 */ /* 0x000fea0003800100 */
[----:B------:R-:W-:Y:S05]  /*14b0*/  @P2 BRA `(.L_x_50) ;  /* 0x0000000000242947 */ /* 0x000fea0003800000 */
[----:B--23--:R-:W2:Y:S01]  /*14c0*/  LDS R2, [UR12+0x8] ;  /* 0x0000080cff027984 */ /* 0x00cea20008000800 */
[----:B------:R-:W-:-:S05]  /*14d0*/  IMAD.MOV.U32 R3, RZ, RZ, 0x6000 ;  /* 0x00006000ff037424 */ /* 0x000fca00078e00ff */
[----:B--2---:R-:W-:-:S04]  /*14e0*/  LOP3.LUT R2, R2, 0x6000, R3, 0xd8, !PT ;  /* 0x0000600002027812 */ /* 0x004fc800078ed803 */
[----:B------:R-:W-:-:S05]  /*14f0*/  LOP3.LUT R2, R2, 0x400000, RZ, 0xb8, !PT ;  /* 0x0040000002027812 */ /* 0x000fca00078eb8ff */
[----:B------:R2:W-:Y:S02]  /*1500*/  STS [UR12+0x8], R2 ;  /* 0x00000802ff007988 */ /* 0x0005e4000800080c */
.L_x_49:
[----:B------:R-:W-:Y:S05]  /*1510*/  BSYNC.RELIABLE B3 ;  /* 0x0000000000037941 */ /* 0x000fea0003800100 */
.L_x_46:
[----:B--23-5:R-:W2:Y:S02]  /*1520*/  @!P2 LDS R2, [UR12+0x8] ;  /* 0x0000080cff02a984 */ /* 0x02cea40008000800 */
[----:B--2---:R-:W-:-:S05]  /*1530*/  @!P2 LOP3.LUT R2, R2, 0x8000, RZ, 0xb8, !PT ;  /* 0x000080000202a812 */ /* 0x004fca00078eb8ff */
[----:B------:R5:W-:Y:S02]  /*1540*/  @!P2 STS [UR12+0x8], R2 ;  /* 0x00000802ff00a988 */ /* 0x000be4000800080c */
.L_x_50:
[----:B------:R-:W-:Y:S05]  /*1550*/  BSYNC.RECONVERGENT B4 ;  /* 0x0000000000047941 */ /* 0x000fea0003800200 */
.L_x_45:
[----:B------:R-:W-:Y:S05]  /*1560*/  WARPSYNC.ALL ;  /* 0x0000000000007948 */ /* 0x000fea0003800000 */
[----:B------:R-:W-:Y:S01]  /*1570*/  NOP ;  /* 0x0000000000007918 */ /* 0x000fe20000000000 */
[----:B------:R-:W-:-:S04]  /*1580*/  UIADD3 UR4, UPT, UPT, UR4, 0x100, URZ ;  /* 0x0000010004047890 */ /* 0x000fc8000fffe0ff */
[----:B------:R-:W-:-:S04]  /*1590*/  UIADD3 UR14, UP0, UPT, UR4, UR14, URZ ;  /* 0x0000000e040e7290 */ /* 0x000fc8000ff1e0ff */
[----:B------:R-:W-:Y:S01]  /*15a0*/  ULEA.HI.X.SX32 UR32, UR4, UR15, 0x1, UP0 ;  /* 0x0000000f04207291 */ /* 0x000fe200080f0eff */
[----:B------:R-:W-:Y:S11]  /*15b0*/  @P0 BRA `(.L_x_51) ;  /* 0x0000000000340947 */ /* 0x000ff60003800000 */
[----:B--23-5:R-:W2:Y:S01]  /*15c0*/  S2R R2, SR_LANEID ;  /* 0x0000000000027919 */ /* 0x02cea20000000000 */
[----:B------:R-:W-:Y:S05]  /*15d0*/  WARPSYNC.ALL ;  /* 0x0000000000007948 */ /* 0x000fea0003800000 */
[----:B------:R-:W-:Y:S01]  /*15e0*/  NOP ;  /* 0x0000000000007918 */ /* 0x000fe20000000000 */
[----:B--2---:R-:W-:-:S05]  /*15f0*/  IMAD.SHL.U32 R4, R2, 0x4, RZ ;  /* 0x0000000402047824 */ /* 0x004fca00078e00ff */
[----:B------:R-:W2:Y:S01]  /*1600*/  LDS R5, [R4+UR12] ;  /* 0x0000000c04057984 */ /* 0x000ea20008000800 */
[----:B------:R-:W-:Y:S01]  /*1610*/  IADD3 R2, P3, PT, R4, UR14, RZ ;  /* 0x0000000e04027c10 */ /* 0x000fe2000ff7e0ff */
[----:B------:R-:W-:-:S04]  /*1620*/  UMOV UR15, UR32 ;  /* 0x00000020000f7c82 */ /* 0x000fc80008000000 */
[----:B------:R-:W-:-:S05]  /*1630*/  IMAD.X R3, RZ, RZ, UR32, P3 ;  /* 0x00000020ff037e24 */ /* 0x000fca00098e06ff */
[----:B--2---:R2:W3:Y:S01]  /*1640*/  ATOMG.E.EXCH.STRONG.GPU PT, RZ, [R2], R5 ;  /* 0x0000000502ff73a8 */ /* 0x0044e200041ee100 */
[----:B------:R-:W-:-:S04]  /*1650*/  DEPBAR {5,4,3,2,1,0} ;  /* 0x0000003f0000791a */ /* 0x000fc80000000000 */
[----:B------:R-:W5:Y:S02]  /*1660*/  CCTL.E.C.LDCU.IV.DEEP [UR14] ;  /* 0x000000000e007540 */ /* 0x000f640009c08000 */
[----:B-----5:R2:W-:Y:S01]  /*1670*/  UTMACCTL.IV [UR14] ;  /* 0x000000000e0079b9 */ /* 0x0205e20008000000 */
[----:B------:R-:W-:Y:S01]  /*1680*/  NOP ;  /* 0x0000000000007918 */ /* 0x000fe20000000000 */
.L_x_51:
[----:B------:R-:W-:Y:S05]  /*1690*/  @P0 BRA `(.L_x_52) ;  /* 0x00000000000c0947 */ /* 0x000fea0003800000 */
[----:B------:R0:W-:Y:S01]  /*16a0*/  UTMACMDFLUSH ;  /* 0x00000000000079b7 */ /* 0x0001e20000000000 */
[----:B------:R-:W-:Y:S05]  /*16b0*/  @P0 BRA `(.L_x_52) ;  /* 0x0000000000040947 */ /* 0x000fea0003800000 */
[----:B------:R-:W-:-:S04]  /*16c0*/  DEPBAR.LE SB0, 0x0 ;  /* 0x000080000000791a */ /* 0x000fc80000000000 */
.L_x_52:
[----:B------:R-:W-:Y:S05]  /*16d0*/  WARPSYNC.ALL ;  /* 0x0000000000007948 */ /* 0x000fea0003800000 */
[----:B------:R-:W-:Y:S01]  /*16e0*/  NOP ;  /* 0x0000000000007918 */ /* 0x000fe20000000000 */
[----:B---3--:R-:W-:Y:S01]  /*16f0*/  BAR.SYNC.DEFER_BLOCKING 0x0 ;  /* 0x0000000000007b1d */ /* 0x008fe20000010000 */
[----:B------:R-:W-:Y:S01]  /*1700*/  ISETP.GE.AND P0, PT, R13, 0x1, PT ;  /* 0x000000010d00780c */ /* 0x000fe20003f06270 */
[----:B------:R-:W-:Y:S01]  /*1710*/  USHF.L.U32 UR13, UR13, 0x8, URZ ;  /* 0x000000080d0d7899 */ /* 0x000fe200080006ff */
[----:B--2--5:R-:W-:Y:S01]  /*1720*/  SHF.R.U32.HI R2, RZ, 0x5, R0 ;  /* 0x00000005ff027819 */ /* 0x024fe20000011600 */
[----:B------:R-:W-:-:S02]  /*1730*/  USHF.L.U32 UR31, UR6, 0x6, URZ ;  /* 0x00000006061f7899 */ /* 0x000fc400080006ff */
[----:B------:R-:W-:Y:S01]  /*1740*/  VOTEU.ALL UP0, P2 ;  /* 0x0000000000ff7886 */ /* 0x000fe20001000000 */
[----:B------:R-:W-:Y:S01]  /*1750*/  UMOV UR4, 0x1 ;  /* 0x0000000100047882 */ /* 0x000fe20000000000 */
[----:B------:R-:W-:Y:S01]  /*1760*/  VOTEU.ALL UP1, P2 ;  /* 0x0000000000ff7886 */ /* 0x000fe20001020000 */
[----:B------:R-:W-:Y:S02]  /*1770*/  R2UR UR15, R2 ;  /* 0x00000000020f72ca */ /* 0x000fe400000e0000 */
[----:B------:R-:W-:-:S04]  /*1780*/  @!UP0 UIADD3 UR16, UPT, UPT, -UR4, 0x100000, URZ ;  /* 0x0010000004108890 */ /* 0x000fc8000fffe1ff */
[----:B------:R-:W-:Y:S02]  /*1790*/  @!UP0 USHF.L.U32 UR17, UR16, 0xb, URZ ;  /* 0x0000000b10118899 */ /* 0x000fe400080006ff */
[----:B------:R-:W-:Y:S02]  /*17a0*/  @!UP0 USHF.L.U32 UR16, UR16, 0x1, URZ ;  /* 0x0000000110108899 */ /* 0x000fe400080006ff */
[----:B------:R-:W-:-:S04]  /*17b0*/  @!UP0 UIADD3 UR4, UPT, UPT, -UR4, 0x100000, URZ ;  /* 0x0010000004048890 */ /* 0x000fc8000fffe1ff */
[----:B------:R-:W-:Y:S02]  /*17c0*/  @!UP0 USHF.L.U32 UR5, UR4, 0xb, URZ ;  /* 0x0000000b04058899 */ /* 0x000fe400080006ff */
[----:B------:R-:W-:Y:S01]  /*17d0*/  @!UP0 USHF.L.U32 UR4, UR4, 0x1, URZ ;  /* 0x0000000104048899 */ /* 0x000fe200080006ff */
[----:B------:R-:W-:Y:S01]  /*17e0*/  VOTEU.ALL UP0, P2 ;  /* 0x0000000000ff7886 */ /* 0x000fe20001000000 */
[----:B------:R-:W2:Y:S04]  /*17f0*/  FENCE.VIEW.ASYNC.S ;  /* 0x00000000000073c6 */ /* 0x000ea80000000000 */
[----:B--2---:R2:W3:Y:S06]  /*1800*/  @!UP0 SYNCS.EXCH.64 URZ, [UR12+0x5000], UR16 ;  /* 0x005000100cff85b2 */ /* 0x0044ec0008000100 */
[----:B------:R2:W5:Y:S01]  /*1810*/  @!UP1 SYNCS.EXCH.64 URZ, [UR12+0x5010], UR4 ;  /* 0x005010040cff95b2 */ /* 0x0005620008000100 */
[----:B------:R-:W-:Y:S05]  /*1820*/  @!P0 BRA `(.L_x_53) ;  /* 0x0000000400bc8947 */ /* 0x000fea0003800000 */
[----:B---3-5:R-:W-:Y:S01]  /*1830*/  BAR.SYNC.DEFER_BLOCKING 0x0 ;  /* 0x0000000000007b1d */ /* 0x028fe20000010000 */
[----:B------:R-:W-:Y:S01]  /*1840*/  @!P2 IMAD.MOV.U32 R2, RZ, RZ, 0x5000 ;  /* 0x00005000ff02a424 */ /* 0x000fe200078e00ff */
[----:B------:R-:W-:Y:S01]  /*1850*/  ELECT P0, URZ, PT ;  /* 0x0000000000ff782f */ /* 0x000fe20003800000 */
[----:B------:R-:W-:-:S03]  /*1860*/  UIADD3 UR20, UPT, UPT, UR12, 0x4000, URZ ;  /* 0x000040000c147890 */ /* 0x000fc6000fffe0ff */
[----:B------:R-:W-:Y:S01]  /*1870*/  ISETP.LT.U32.AND P0, PT, R10, 0x20, P0 ;  /* 0x000000200a00780c */ /* 0x000fe20000701070 */
[----:B------:R-:W-:Y:S01]  /*1880*/  UIADD3 UR21, UPT, UPT, UR12, 0x5000, URZ ;  /* 0x000050000c157890 */ /* 0x000fe2000fffe0ff */
[----:B------:R-:W-:Y:S01]  /*1890*/  UMOV UR22, URZ ;  /* 0x000000ff00167c82 */ /* 0x000fe20008000000 */
[----:B------:R-:W-:Y:S01]  /*18a0*/  UMOV UR23, UR31 ;  /* 0x0000001f00177c82 */ /* 0x000fe20008000000 */
[----:B--2---:R-:W-:Y:S01]  /*18b0*/  ULOP3.LUT UR4, UR15, 0x3, URZ, 0xc0, !UPT ;  /* 0x000000030f047892 */ /* 0x004fe2000f8ec0ff */
[----:B------:R-:W-:-:S03]  /*18c0*/  UMOV UR27, UR22 ;  /* 0x00000016001b7c82 */ /* 0x000fc60008000000 */
[----:B------:R-:W-:Y:S01]  /*18d0*/  UMOV UR25, UR21 ;  /* 0x0000001500197c82 */ /* 0x000fe20008000000 */
[----:B------:R-:W-:Y:S02]  /*18e0*/  ULEA UR24, UR4, UR12, 0xc ;  /* 0x0000000c04187291 */ /* 0x000fe4000f8e60ff */
[----:B------:R-:W-:Y:S02]  /*18f0*/  ULEA UR26, UR4, UR13, 0x6 ;  /* 0x0000000d041a7291 */ /* 0x000fe4000f8e30ff */
[----:B------:R-:W-:Y:S01]  /*1900*/  VOTEU.ANY UP0, P0 ;  /* 0x0000000000ff7886 */ /* 0x000fe20000000100 */
[----:B------:R-:W-:Y:S02]  /*1910*/  USHF.R.U32.HI UR6, URZ, 0x4, UR12 ;  /* 0x00000004ff067899 */ /* 0x000fe4000801160c */
[----:B------:R-:W-:Y:S01]  /*1920*/  USHF.R.U32.HI UR4, URZ, 0x4, UR20 ;  /* 0x00000004ff047899 */ /* 0x000fe20008011614 */
[----:B------:R2:W-:Y:S01]  /*1930*/  @!P2 SYNCS.ARRIVE.TRANS64 RZ, [UR12+0x5000], R2 ;  /* 0x00500002ffffa9a7 */ /* 0x0005e2000800000c */
[----:B------:R-:W-:Y:S01]  /*1940*/  BAR.SYNC.DEFER_BLOCKING 0x0 ;  /* 0x0000000000007b1d */ /* 0x000fe20000010000 */
[----:B------:R-:W-:-:S02]  /*1950*/  USGXT.U32 UR6, UR6, 0xe ;  /* 0x0000000e0606789a */ /* 0x000fc40008000000 */
[----:B------:R-:W-:Y:S02]  /*1960*/  USGXT.U32 UR4, UR4, 0xe ;  /* 0x0000000e0404789a */ /* 0x000fe40008000000 */
[----:B------:R-:W-:Y:S01]  /*1970*/  ULOP3.LUT UR16, UR6, 0x1000000, URZ, 0xfc, !UPT ;  /* 0x0100000006107892 */ /* 0x000fe2000f8efcff */
[----:B------:R-:W-:Y:S01]  /*1980*/  UMOV UR7, URZ ;  /* 0x000000ff00077c82 */ /* 0x000fe20008000000 */
[----:B------:R-:W-:Y:S01]  /*1990*/  UMOV UR18, 0xfffffffe ;  /* 0xfffffffe00127882 */ /* 0x000fe20000000000 */
[----:B------:R-:W-:Y:S01]  /*19a0*/  UMOV UR19, 0x7fffbfdf ;  /* 0x7fffbfdf00137882 */ /* 0x000fe20000000000 */
[----:B------:R-:W-:Y:S01]  /*19b0*/  UMOV UR5, URZ ;  /* 0x000000ff00057c82 */ /* 0x000fe20008000000 */
[----:B------:R-:W-:Y:S01]  /*19c0*/  UMOV UR17, 0x40004040 ;  /* 0x4000404000117882 */ /* 0x000fe20000000000 */
[----:B------:R-:W-:Y:S01]  /*19d0*/  UIADD3.64 UR18, UPT, UPT, UR4, -UR18, URZ ;  /* 0x8000001204127297 */ /* 0x000fe2000fffe0ff */
[----:B------:R3:W-:Y:S01]  /*19e0*/  @UP0 UTMALDG.2D [UR20], [UR8] ;  /* 0x00000014080005b4 */ /* 0x0007e20008008000 */
[----:B------:R-:W-:Y:S01]  /*19f0*/  UISETP.NE.U32.AND UP0, UPT, UR15, URZ, UPT ;  /* 0x000000ff0f00728c */ /* 0x000fe2000bf05070 */
[----:B------:R5:W-:Y:S06]  /*1a00*/  MEMBAR.ALL.CTA ;  /* 0x0000000000007992 */ /* 0x000bec0000008000 */
[----:B-----5:R-:W5:Y:S01]  /*1a10*/  FENCE.VIEW.ASYNC.S ;  /* 0x00000000000073c6 */ /* 0x020f620000000000 */
[----:B---3--:R-:W-:Y:S01]  /*1a20*/  UMOV UR20, 0x1000080 ;  /* 0x0100008000147882 */ /* 0x008fe20000000000 */
[----:B------:R-:W-:-:S02]  /*1a30*/  UMOV UR21, 0x40004040 ;  /* 0x4000404000157882 */ /* 0x000fc40000000000 */
[----:B------:R-:W-:-:S03]  /*1a40*/  UIADD3.64 UR20, UPT, UPT, UR6, UR20, URZ ;  /* 0x0000001406147297 */ /* 0x000fc6000fffe0ff */
[----:B------:R-:W-:Y:S01]  /*1a50*/  UMOV UR6, UR4 ;  /* 0x0000000400067c82 */ /* 0x000fe20008000000 */
[----:B------:R-:W-:Y:S01]  /*1a60*/  UMOV UR7, 0x80004020 ;  /* 0x8000402000077882 */ /* 0x000fe20000000000 */
[----:B-----5:R-:W-:Y:S06]  /*1a70*/  BAR.SYNC.DEFER_BLOCKING 0x0 ;  /* 0x0000000000007b1d */ /* 0x020fec0000010000 */
[----:B------:R2:W-:Y:S02]  /*1a80*/  UTMALDG.2D [UR24], [UR10] ;  /* 0x000000180a0075b4 */ /* 0x0005e40008008000 */
[----:B------:R-:W-:Y:S06]  /*1a90*/  BAR.SYNC.DEFER_BLOCKING 0x0 ;  /* 0x0000000000007b1d */ /* 0x000fec0000010000 */
[----:B------:R-:W3:Y:S02]  /*1aa0*/  SYNCS.PHASECHK.TRANS64.TRYWAIT P0, [UR12+0x5000], RZ ;  /* 0x005000ffff0075a7 */ /* 0x000ee4000800110c */
[----:B--23--:R-:W-:Y:S05]  /*1ab0*/  @!P0 BRA `(.L_x_54) ;  /* 0x0000000c00a88947 */ /* 0x00cfea0003800000 */
.L_x_66:
[----:B------:R-:W-:Y:S05]  /*1ac0*/  BRA.U UP0, `(.L_x_55) ;  /* 0x00000001001c7547 */ /* 0x000fea000b800000 */
[----:B------:R-:W-:Y:S01]  /*1ad0*/  UMOV UR4, 0x0 ;  /* 0x0000000000047882 */ /* 0x000fe20000000000 */
[----:B------:R-:W-:Y:S01]  /*1ae0*/  UMOV UR5, 0x4410010 ;  /* 0x0441001000057882 */ /* 0x000fe20000000000 */
[----:B------:R-:W-:Y:S01]  /*1af0*/  UMOV UR22, 0x0 ;  /* 0x0000000000167882 */ /* 0x000fe20000000000 */
[----:B------:R-:W-:Y:S01]  /*1b00*/  UMOV UR23, 0x4410010 ;  /* 0x0441001000177882 */ /* 0x000fe20000000000 */
[----:B------:R2:W-:Y:S01]  /*1b10*/  UTCHMMA gdesc[UR6], gdesc[UR16], tmem[UR33], tmem[UR4], idesc[UR5], !UPT ;  /* 0x00ff0410060075ea */ /* 0x0005e2000f800021 */
[----:B------:R2:W-:Y:S01]  /*1b20*/  UTCHMMA gdesc[UR18], gdesc[UR20], tmem[UR33], tmem[UR22], idesc[UR23], UPT ;  /* 0x00ff1614120075ea */ /* 0x0005e2000b800021 */
[----:B------:R-:W-:Y:S02]  /*1b30*/  NOP ;  /* 0x0000000000007918 */ /* 0x000fe40000000000 */
.L_x_55:
[----:B------:R-:W-:Y:S01]  /*1b40*/  ELECT P0, URZ, PT ;  /* 0x0000000000ff782f */ /* 0x000fe20003800000 */
[----:B--2---:R-:W-:-:S03]  /*1b50*/  UIADD3 UR4, UPT, UPT, UR12, 0x5010, URZ ;  /* 0x000050100c047890 */ /* 0x004fc6000fffe0ff */
[----:B------:R-:W-:Y:S01]  /*1b60*/  ISETP.LT.U32.AND P0, PT, R10, 0x20, P0 ;  /* 0x000000200a00780c */ /* 0x000fe20000701070 */
[----:B------:R-:W-:-:S12]  /*1b70*/  UMOV UR5, URZ ;  /* 0x000000ff00057c82 */ /* 0x000fd80008000000 */
[----:B------:R-:W-:Y:S01]  /*1b80*/  VOTEU.ANY UP0, P0 ;  /* 0x0000000000ff7886 */ /* 0x000fe20000000100 */
[----:B------:R-:W-:Y:S01]  /*1b90*/  VOTEU.ANY UP1, P0 ;  /* 0x0000000000ff7886 */ /* 0x000fe20000020100 */
[----:B------:R-:W-:-:S03]  /*1ba0*/  ISETP.GE.U32.AND P0, PT, R13, 0x21, PT ;  /* 0x000000210d00780c */ /* 0x000fc60003f06070 */
[----:B------:R-:W-:Y:S02]  /*1bb0*/  @UP0 UMOV UR22, UR4 ;  /* 0x0000000400160c82 */ /* 0x000fe40008000000 */
[----:B------:R2:W-:Y:S01]  /*1bc0*/  @UP1 UTCBAR [UR22], URZ ;  /* 0x000000ff160013e9 */ /* 0x0005e200080000ff */
[----:B------:R-:W-:Y:S06]  /*1bd0*/  BAR.SYNC.DEFER_BLOCKING 0x0 ;  /* 0x0000000000007b1d */ /* 0x000fec0000010000 */
[----:B------:R-:W3:Y:S02]  /*1be0*/  SYNCS.PHASECHK.TRANS64.TRYWAIT P3, [UR12+0x5010], RZ ;  /* 0x005010ffff0075a7 */ /* 0x000ee4000806110c */
[----:B--23--:R-:W-:Y:S05]  /*1bf0*/  @!P3 BRA `(.L_x_56) ;  /* 0x0000000c0064b947 */ /* 0x00cfea0003800000 */
.L_x_67:
[----:B------:R-:W-:Y:S05]  /*1c00*/  @!P0 BRA `(.L_x_53) ;  /* 0x0000000000c48947 */ /* 0x000fea0003800000 */
[----:B------:R-:W-:Y:S01]  /*1c10*/  IMAD.MOV.U32 R2, RZ, RZ, 0x1 ;  /* 0x00000001ff027424 */ /* 0x000fe200078e00ff */
[----:B------:R-:W2:Y:S01]  /*1c20*/  LDCU UR34, c[0x0][0x3a0] ;  /* 0x00007400ff2277ac */ /* 0x000ea20008000800 */
[----:B------:R-:W-:-:S05]  /*1c30*/  UMOV UR30, 0x20 ;  /* 0x00000020001e7882 */ /* 0x000fca0000000000 */
.L_x_60:
[----:B------:R-:W-:Y:S01]  /*1c40*/  BAR.SYNC.DEFER_BLOCKING 0x0 ;  /* 0x0000000000007b1d */ /* 0x000fe20000010000 */
[----:B------:R-:W-:Y:S01]  /*1c50*/  ELECT P0, URZ, PT ;  /* 0x0000000000ff782f */ /* 0x000fe20003800000 */
[----:B------:R-:W-:Y:S01]  /*1c60*/  @!P2 IMAD.MOV.U32 R3, RZ, RZ, 0x5000 ;  /* 0x00005000ff03a424 */ /* 0x000fe200078e00ff */
[----:B------:R-:W-:Y:S02]  /*1c70*/  UIADD3 UR29, UPT, UPT, UR12, 0x5000, URZ ;  /* 0x000050000c1d7890 */ /* 0x000fe4000fffe0ff */
[----:B------:R-:W-:Y:S01]  /*1c80*/  ISETP.LT.U32.AND P0, PT, R10, 0x20, P0 ;  /* 0x000000200a00780c */ /* 0x000fe20000701070 */
[----:B------:R-:W-:Y:S01]  /*1c90*/  ULOP3.LUT UR22, UR15, 0x3, URZ, 0xc0, !UPT ;  /* 0x000000030f167892 */ /* 0x000fe2000f8ec0ff */
[----:B------:R-:W-:-:S03]  /*1ca0*/  UMOV UR27, UR30 ;  /* 0x0000001e001b7c82 */ /* 0x000fc60008000000 */
[----:B------:R-:W-:Y:S02]  /*1cb0*/  ULEA UR24, UR22, UR12, 0xc ;  /* 0x0000000c16187291 */ /* 0x000fe4000f8e60ff */
[----:B------:R-:W-:Y:S01]  /*1cc0*/  ULEA UR26, UR22, UR13, 0x6 ;  /* 0x0000000d161a7291 */ /* 0x000fe2000f8e30ff */
[----:B------:R-:W-:-:S05]  /*1cd0*/  UMOV UR25, UR29 ;  /* 0x0000001d00197c82 */ /* 0x000fca0008000000 */
[----:B------:R-:W-:-:S05]  /*1ce0*/  VOTEU.ANY UP0, P0 ;  /* 0x0000000000ff7886 */ /* 0x000fca0000000100 */
[----:B------:R-:W-:Y:S02]  /*1cf0*/  @UP0 UIADD3 UR28, UPT, UPT, UR12, 0x4000, URZ ;  /* 0x000040000c1c0890 */ /* 0x000fe4000fffe0ff */
[----:B------:R3:W-:Y:S01]  /*1d00*/  @!P2 SYNCS.ARRIVE.TRANS64 RZ, [UR12+0x5000], R3 ;  /* 0x00500003ffffa9a7 */ /* 0x0007e2000800000c */
[----:B------:R-:W-:Y:S06]  /*1d10*/  BAR.SYNC.DEFER_BLOCKING 0x0 ;  /* 0x0000000000007b1d */ /* 0x000fec0000010000 */
[----:B------:R-:W-:Y:S01]  /*1d20*/  VOTEU.ANY UP0, P0 ;  /* 0x0000000000ff7886 */ /* 0x000fe20000000100 */
[----:B---3--:R-:W-:-:S04]  /*1d30*/  IMAD.U32 R3, R2, -0x80000000, RZ ;  /* 0x8000000002037824 */ /* 0x008fc800078e00ff */
[----:B------:R3:W-:Y:S01]  /*1d40*/  @UP0 UTMALDG.2D [UR28], [UR8] ;  /* 0x0000001c080005b4 */ /* 0x0007e20008008000 */
[----:B------:R-:W-:Y:S01]  /*1d50*/  UISETP.NE.U32.AND UP0, UPT, UR15, URZ, UPT ;  /* 0x000000ff0f00728c */ /* 0x000fe2000bf05070 */
[----:B------:R5:W-:Y:S06]  /*1d60*/  MEMBAR.ALL.CTA ;  /* 0x0000000000007992 */ /* 0x000bec0000008000 */
[----:B-----5:R-:W5:Y:S02]  /*1d70*/  FENCE.VIEW.ASYNC.S ;  /* 0x00000000000073c6 */ /* 0x020f640000000000 */
[----:B-----5:R-:W-:Y:S06]  /*1d80*/  BAR.SYNC.DEFER_BLOCKING 0x0 ;  /* 0x0000000000007b1d */ /* 0x020fec0000010000 */
[----:B------:R3:W-:Y:S02]  /*1d90*/  UTMALDG.2D [UR24], [UR10] ;  /* 0x000000180a0075b4 */ /* 0x0007e40008008000 */
[----:B------:R-:W-:Y:S06]  /*1da0*/  BAR.SYNC.DEFER_BLOCKING 0x0 ;  /* 0x0000000000007b1d */ /* 0x000fec0000010000 */
[----:B------:R-:W5:Y:S02]  /*1db0*/  SYNCS.PHASECHK.TRANS64.TRYWAIT P0, [UR12+0x5000], R3 ;  /* 0x00500003ff0075a7 */ /* 0x000f64000800110c */
[----:B---3-5:R-:W-:Y:S05]  /*1dc0*/  @!P0 BRA `(.L_x_57) ;  /* 0x0000000800fc8947 */ /* 0x028fea0003800000 */
.L_x_68:
[----:B------:R-:W-:Y:S05]  /*1dd0*/  BRA.U UP0, `(.L_x_58) ;  /* 0x00000001001c7547 */ /* 0x000fea000b800000 */
[----:B------:R-:W-:Y:S01]  /*1de0*/  UMOV UR22, 0x0 ;  /* 0x0000000000167882 */ /* 0x000fe20000000000 */
[----:B------:R-:W-:Y:S01]  /*1df0*/  UMOV UR23, 0x4410010 ;  /* 0x0441001000177882 */ /* 0x000fe20000000000 */
[----:B------:R-:W-:Y:S01]  /*1e00*/  UMOV UR24, 0x0 ;  /* 0x0000000000187882 */ /* 0x000fe20000000000 */
[----:B------:R-:W-:Y:S01]  /*1e10*/  UMOV UR25, 0x4410010 ;  /* 0x0441001000197882 */ /* 0x000fe20000000000 */
[----:B------:R3:W-:Y:S01]  /*1e20*/  UTCHMMA gdesc[UR6], gdesc[UR16], tmem[UR33], tmem[UR22], idesc[UR23], UPT ;  /* 0x00ff1610060075ea */ /* 0x0007e2000b800021 */
[----:B------:R3:W-:Y:S01]  /*1e30*/  UTCHMMA gdesc[UR18], gdesc[UR20], tmem[UR33], tmem[UR24], idesc[UR25], UPT ;  /* 0x00ff1814120075ea */ /* 0x0007e2000b800021 */
[----:B------:R-:W-:Y:S02]  /*1e40*/  NOP ;  /* 0x0000000000007918 */ /* 0x000fe40000000000 */
.L_x_58:
[----:B------:R-:W-:-:S04]  /*1e50*/  ELECT P0, URZ, PT ;  /* 0x0000000000ff782f */ /* 0x000fc80003800000 */
[----:B------:R-:W-:-:S13]  /*1e60*/  ISETP.LT.U32.AND P0, PT, R10, 0x20, P0 ;  /* 0x000000200a00780c */ /* 0x000fda0000701070 */
[----:B------:R-:W-:Y:S01]  /*1e70*/  VOTEU.ANY UP0, P0 ;  /* 0x0000000000ff7886 */ /* 0x000fe20000000100 */
[----:B------:R-:W-:-:S04]  /*1e80*/  VOTEU.ANY UP1, P0 ;  /* 0x0000000000ff7886 */ /* 0x000fc80000020100 */
[----:B---3--:R-:W-:Y:S02]  /*1e90*/  @UP0 UMOV UR22, UR4 ;  /* 0x0000000400160c82 */ /* 0x008fe40008000000 */
[----:B------:R3:W-:Y:S01]  /*1ea0*/  @UP1 UTCBAR [UR22], URZ ;  /* 0x000000ff160013e9 */ /* 0x0007e200080000ff */
[----:B------:R-:W-:Y:S06]  /*1eb0*/  BAR.SYNC.DEFER_BLOCKING 0x0 ;  /* 0x0000000000007b1d */ /* 0x000fec0000010000 */
[----:B------:R-:W5:Y:S02]  /*1ec0*/  SYNCS.PHASECHK.TRANS64.TRYWAIT P0, [UR12+0x5010], R3 ;  /* 0x00501003ff0075a7 */ /* 0x000f64000800110c */
[----:B---3-5:R-:W-:Y:S05]  /*1ed0*/  @!P0 BRA `(.L_x_59) ;  /* 0x0000000800c48947 */ /* 0x028fea0003800000 */
.L_x_69:
[----:B------:R-:W-:Y:S01]  /*1ee0*/  UIADD3 UR30, UPT, UPT, UR30, 0x20, URZ ;  /* 0x000000201e1e7890 */ /* 0x000fe2000fffe0ff */
[----:B------:R-:W-:-:S03]  /*1ef0*/  LOP3.LUT R2, R2, 0x1, RZ, 0x3c, !PT ;  /* 0x0000000102027812 */ /* 0x000fc600078e3cff */
[----:B--2---:R-:W-:-:S09]  /*1f00*/  UISETP.GE.AND UP0, UPT, UR30, UR34, UPT ;  /* 0x000000221e00728c */ /* 0x004fd2000bf06270 */
[----:B------:R-:W-:Y:S05]  /*1f10*/  BRA.U !UP0, `(.L_x_60) ;  /* 0xfffffffd08487547 */ /* 0x000fea000b83ffff */
.L_x_53:
[----:B---3-5:R-:W-:Y:S06]  /*1f20*/  BAR.SYNC.DEFER_BLOCKING 0x0 ;  /* 0x0000000000007b1d */ /* 0x028fec0000010000 */
[----:B------:R-:W-:Y:S04]  /*1f30*/  BSSY.RECONVERGENT B4, `(.L_x_61) ;  /* 0x0000004000047945 */ /* 0x000fe80003800200 */
[----:B------:R-:W-:Y:S05]  /*1f40*/  @P2 BRA `(.L_x_62) ;  /* 0x0000000000082947 */ /* 0x000fea0003800000 */
[----:B------:R-:W3:Y:S02]  /*1f50*/  SYNCS.CCTL.IV [UR12+0x5000] ;  /* 0x00500000ff0079b1 */ /* 0x000ee4000800000c */
[----:B---3--:R-:W3:Y:S02]  /*1f60*/  SYNCS.CCTL.IV [UR12+0x5010] ;  /* 0x00501000ff0079b1 */ /* 0x008ee4000800000c */
.L_x_62:
[----:B--2---:R-:W-:Y:S05]  /*1f70*/  BSYNC.RECONVERGENT B4 ;  /* 0x0000000000047941 */ /* 0x004fea0003800200 */
.L_x_61:
[----:B------:R-:W-:Y:S01]  /*1f80*/  ULOP3.LUT UR15, UR15, 0x3, URZ, 0xc0, !UPT ;  /* 0x000000030f0f7892 */ /* 0x000fe2000f8ec0ff */
[C---:B------:R-:W-:Y:S01]  /*1f90*/  IMAD.SHL.U32 R2, R0.reuse, 0x10, RZ ;  /* 0x0000001000027824 */ /* 0x040fe200078e00ff */
[----:B------:R-:W-:Y:S01]  /*1fa0*/  UMOV UR6, UR31 ;  /* 0x0000001f00067c82 */ /* 0x000fe20008000000 */
[C---:B------:R-:W-:Y:S01]  /*1fb0*/  IMAD.SHL.U32 R132, R0.reuse, 0x40, RZ ;  /* 0x0000004000847824 */ /* 0x040fe200078e00ff */
[----:B------:R-:W-:Y:S01]  /*1fc0*/  ULEA UR4, UR15, UR33, 0x15 ;  /* 0x000000210f047291 */ /* 0x000fe2000f8ea8ff */
[----:B------:R-:W-:Y:S01]  /*1fd0*/  IMAD.SHL.U32 R3, R0, 0x80, RZ ;  /* 0x0000008000037824 */ /* 0x000fe200078e00ff */
[----:B------:R-:W-:Y:S01]  /*1fe0*/  LOP3.LUT R2, R2, 0x70, RZ, 0xc0, !PT ;  /* 0x0000007002027812 */ /* 0x000fe200078ec0ff */
[----:B------:R-:W-:Y:S01]  /*1ff0*/  IMAD.SHL.U32 R0, R0, 0x400, RZ ;  /* 0x0000040000007824 */ /* 0x000fe200078e00ff */
[----:B------:R-:W-:Y:S01]  /*2000*/  LOP3.LUT R133, R132, 0x1800, RZ, 0xc0, !PT ;  /* 0x0000180084857812 */ /* 0x000fe200078ec0ff */
[----:B------:R-:W-:Y:S01]  /*2010*/  ULEA UR5, UR15, UR13, 0x6 ;  /* 0x0000000d0f057291 */ /* 0x000fe2000f8e30ff */
[----:B------:R-:W-:-:S02]  /*2020*/  LOP3.LUT R2, R2, 0x780, R3, 0xf8, !PT ;  /* 0x0000078002027812 */ /* 0x000fc400078ef803 */
[----:B------:R-:W-:Y:S02]  /*2030*/  ELECT P0, URZ, PT ;  /* 0x0000000000ff782f */ /* 0x000fe40003800000 */
[----:B------:R-:W-:Y:S01]  /*2040*/  LOP3.LUT R133, R133, 0x4000, R0, 0xf8, !PT ;  /* 0x0000400085857812 */ /* 0x000fe200078ef800 */
[----:B----4-:R-:W-:Y:S01]  /*2050*/  LDTM.16dp32bit_t0_t15.x128 R4, tmem[UR4] ;  /* 0x00000004000479ee */ /* 0x010fe20008b80000 */
[----:B------:R-:W2:Y:S01]  /*2060*/  LDTM.16dp32bit_t16_t31.x128 R4, tmem[UR4+0x80] ;  /* 0x00008004000479ee */ /* 0x000ea20008ba0000 */
[----:B------:R-:W-:Y:S01]  /*2070*/  NOP ;  /* 0x0000000000007918 */ /* 0x000fe20000000000 */
[----:B------:R-:W-:Y:S01]  /*2080*/  ULEA UR4, UR15, UR12, 0xd ;  /* 0x0000000c0f047291 */ /* 0x000fe2000f8e68ff */
[----:B------:R-:W-:Y:S02]  /*2090*/  LOP3.LUT R0, R133, R2, RZ, 0xfc, !PT ;  /* 0x0000000285007212 */ /* 0x000fe400078efcff */
[----:B------:R-:W-:Y:S01]  /*20a0*/  UMOV UR15, UR32 ;  /* 0x00000020000f7c82 */ /* 0x000fe20008000000 */
[----:B--23--:R-:W-:Y:S01]  /*20b0*/  BAR.SYNC.DEFER_BLOCKING 0x0 ;  /* 0x0000000000007b1d */ /* 0x00cfe20000010000 */
[----:B------:R-:W-:-:S02]  /*20c0*/  LOP3.LUT R2, R0, 0x10, RZ, 0x3c, !PT ;  /* 0x0000001000027812 */ /* 0x000fc400078e3cff */
[----:B------:R-:W-:Y:S02]  /*20d0*/  LOP3.LUT R3, R0, 0x20, RZ, 0x3c, !PT ;  /* 0x0000002000037812 */ /* 0x000fe400078e3cff */
[----:B------:R-:W-:Y:S02]  /*20e0*/  F2FP.F16.F32.PACK_AB R4, R5, R4 ;  /* 0x000000040504723e */ /* 0x000fe400000000ff */
[----:B------:R-:W-:Y:S02]  /*20f0*/  F2FP.F16.F32.PACK_AB R68, R69, R68 ;  /* 0x000000444544723e */ /* 0x000fe400000000ff */
[----:B------:R-:W-:Y:S02]  /*2100*/  F2FP.F16.F32.PACK_AB R5, R7, R6 ;  /* 0x000000060705723e */ /* 0x000fe400000000ff */
[----:B------:R-:W-:Y:S02]  /*2110*/  F2FP.F16.F32.PACK_AB R12, R13, R12 ;  /* 0x0000000c0d0c723e */ /* 0x000fe400000000ff */
[----:B------:R-:W-:-:S02]  /*2120*/  F2FP.F16.F32.PACK_AB R69, R71, R70 ;  /* 0x000000464745723e */ /* 0x000fc400000000ff */
[----:B------:R-:W-:Y:S02]  /*2130*/  F2FP.F16.F32.PACK_AB R76, R77, R76 ;  /* 0x0000004c4d4c723e */ /* 0x000fe400000000ff */
[----:B------:R-:W-:Y:S02]  /*2140*/  F2FP.F16.F32.PACK_AB R6, R9, R8 ;  /* 0x000000080906723e */ /* 0x000fe400000000ff */
[----:B------:R-:W-:Y:S02]  /*2150*/  F2FP.F16.F32.PACK_AB R7, R11, R10 ;  /* 0x0000000a0b07723e */ /* 0x000fe400000000ff */
[----:B------:R-:W-:Y:S02]  /*2160*/  F2FP.F16.F32.PACK_AB R13, R15, R14 ;  /* 0x0000000e0f0d723e */ /* 0x000fe400000000ff */
[----:B------:R-:W-:Y:S01]  /*2170*/  F2FP.F16.F32.PACK_AB R70, R73, R72 ;  /* 0x000000484946723e */ /* 0x000fe200000000ff */
[----:B------:R-:W-:Y:S01]  /*2180*/  STS.128 [R0+UR12], R4 ;  /* 0x0000000400007988 */ /* 0x000fe20008000c0c */
[----:B------:R-:W-:-:S02]  /*2190*/  F2FP.F16.F32.PACK_AB R71, R75, R74 ;  /* 0x0000004a4b47723e */ /* 0x000fc400000000ff */
[----:B------:R-:W-:Y:S02]  /*21a0*/  F2FP.F16.F32.PACK_AB R77, R79, R78 ;  /* 0x0000004e4f4d723e */ /* 0x000fe400000000ff */
[----:B------:R-:W-:Y:S01]  /*21b0*/  F2FP.F16.F32.PACK_AB R14, R17, R16 ;  /* 0x00000010110e723e */ /* 0x000fe200000000ff */
[----:B------:R-:W-:Y:S01]  /*21c0*/  STS.128 [R0+UR12+0x2000], R68 ;  /* 0x0020004400007988 */ /* 0x000fe20008000c0c */
[----:B------:R-:W-:Y:S02]  /*21d0*/  F2FP.F16.F32.PACK_AB R15, R19, R18 ;  /* 0x00000012130f723e */ /* 0x000fe400000000ff */
[----:B------:R-:W-:Y:S02]  /*21e0*/  F2FP.F16.F32.PACK_AB R20, R21, R20 ;  /* 0x000000141514723e */ /* 0x000fe400000000ff */
[----:B------:R-:W-:Y:S01]  /*21f0*/  F2FP.F16.F32.PACK_AB R78, R81, R80 ;  /* 0x00000050514e723e */ /* 0x000fe200000000ff */
[----:B------:R-:W-:Y:S01]  /*2200*/  STS.128 [R2+UR12], R12 ;  /* 0x0000000c02007988 */ /* 0x000fe20008000c0c */
[----:B------:R-:W-:-:S02]  /*2210*/  F2FP.F16.F32.PACK_AB R79, R83, R82 ;  /* 0x00000052534f723e */ /* 0x000fc400000000ff */
[----:B------:R-:W-:Y:S02]  /*2220*/  F2FP.F16.F32.PACK_AB R84, R85, R84 ;  /* 0x000000545554723e */ /* 0x000fe400000000ff */
[----:B------:R-:W-:Y:S01]  /*2230*/  F2FP.F16.F32.PACK_AB R21, R23, R22 ;  /* 0x000000161715723e */ /* 0x000fe200000000ff */
[----:B------:R2:W-:Y:S01]  /*2240*/  STS.128 [R2+UR12+0x2000], R76 ;  /* 0x0020004c02007988 */ /* 0x0005e20008000c0c */
[----:B------:R-:W-:Y:S02]  /*2250*/  F2FP.F16.F32.PACK_AB R28, R29, R28 ;  /* 0x0000001c1d1c723e */ /* 0x000fe400000000ff */
[----:B------:R-:W-:Y:S02]  /*2260*/  F2FP.F16.F32.PACK_AB R85, R87, R86 ;  /* 0x000000565755723e */ /* 0x000fe400000000ff */
[----:B------:R-:W-:Y:S02]  /*2270*/  F2FP.F16.F32.PACK_AB R92, R93, R92 ;  /* 0x0000005c5d5c723e */ /* 0x000fe400000000ff */
[----:B------:R-:W-:-:S02]  /*2280*/  F2FP.F16.F32.PACK_AB R22, R25, R24 ;  /* 0x000000181916723e */ /* 0x000fc400000000ff */
[----:B------:R-:W-:Y:S02]  /*2290*/  F2FP.F16.F32.PACK_AB R23, R27, R26 ;  /* 0x0000001a1b17723e */ /* 0x000fe400000000ff */
[----:B------:R-:W-:Y:S02]  /*22a0*/  F2FP.F16.F32.PACK_AB R29, R31, R30 ;  /* 0x0000001e1f1d723e */ /* 0x000fe400000000ff */
[----:B------:R-:W-:Y:S01]  /*22b0*/  F2FP.F16.F32.PACK_AB R36, R37, R36 ;  /* 0x000000242524723e */ /* 0x000fe200000000ff */
[----:B------:R3:W-:Y:S01]  /*22c0*/  STS.128 [R3+UR12], R20 ;  /* 0x0000001403007988 */ /* 0x0007e20008000c0c */
[----:B------:R-:W-:Y:S02]  /*22d0*/  F2FP.F16.F32.PACK_AB R86, R89, R88 ;  /* 0x000000585956723e */ /* 0x000fe400000000ff */
[----:B------:R-:W-:Y:S02]  /*22e0*/  F2FP.F16.F32.PACK_AB R87, R91, R90 ;  /* 0x0000005a5b57723e */ /* 0x000fe400000000ff */
[----:B------:R-:W-:-:S02]  /*22f0*/  F2FP.F16.F32.PACK_AB R93, R95, R94 ;  /* 0x0000005e5f5d723e */ /* 0x000fc400000000ff */
[----:B------:R-:W-:Y:S01]  /*2300*/  F2FP.F16.F32.PACK_AB R100, R101, R100 ;  /* 0x000000646564723e */ /* 0x000fe200000000ff */
[----:B------:R3:W-:Y:S01]  /*2310*/  STS.128 [R3+UR12+0x2000], R84 ;  /* 0x0020005403007988 */ /* 0x0007e20008000c0c */
        /* <DEDUP_REMOVED lines=8> */
[----:B------:R-:W-:Y:S02]  /*23a0*/  LOP3.LUT R8, R0, 0x30, RZ, 0x3c, !PT ;  /* 0x0000003000087812 */ /* 0x000fe400078e3cff */
[----:B------:R-:W-:Y:S02]  /*23b0*/  F2FP.F16.F32.PACK_AB R38, R41, R40 ;  /* 0x000000282926723e */ /* 0x000fe400000000ff */
[----:B------:R-:W-:Y:S01]  /*23c0*/  F2FP.F16.F32.PACK_AB R39, R43, R42 ;  /* 0x0000002a2b27723e */ /* 0x000fe200000000ff */
[----:B------:R3:W-:Y:S01]  /*23d0*/  STS.128 [R8+UR12], R28 ;  /* 0x0000001c08007988 */ /* 0x0007e20008000c0c */
[----:B------:R-:W-:-:S02]  /*23e0*/  F2FP.F16.F32.PACK_AB R45, R47, R46 ;  /* 0x0000002e2f2d723e */ /* 0x000fc400000000ff */
[----:B------:R-:W-:Y:S01]  /*23f0*/  F2FP.F16.F32.PACK_AB R52, R53, R52 ;  /* 0x000000343534723e */ /* 0x000fe200000000ff */
[----:B------:R3:W-:Y:S01]  /*2400*/  STS.128 [R8+UR12+0x2000], R92 ;  /* 0x0020005c08007988 */ /* 0x0007e20008000c0c */
[----:B------:R-:W-:Y:S02]  /*2410*/  F2FP.F16.F32.PACK_AB R102, R105, R104 ;  /* 0x000000686966723e */ /* 0x000fe400000000ff */
[----:B------:R-:W-:Y:S02]  /*2420*/  F2FP.F16.F32.PACK_AB R103, R107, R106 ;  /* 0x0000006a6b67723e */ /* 0x000fe400000000ff */
[----:B------:R-:W-:Y:S02]  /*2430*/  F2FP.F16.F32.PACK_AB R109, R111, R110 ;  /* 0x0000006e6f6d723e */ /* 0x000fe400000000ff */
[----:B------:R-:W-:Y:S02]  /*2440*/  F2FP.F16.F32.PACK_AB R116, R117, R116 ;  /* 0x000000747574723e */ /* 0x000fe400000000ff */
[----:B------:R-:W-:-:S02]  /*2450*/  LOP3.LUT R9, R0, 0x40, RZ, 0x3c, !PT ;  /* 0x0000004000097812 */ /* 0x000fc400078e3cff */
[----:B------:R-:W-:Y:S02]  /*2460*/  F2FP.F16.F32.PACK_AB R46, R49, R48 ;  /* 0x00000030312e723e */ /* 0x000fe400000000ff */
[----:B------:R-:W-:Y:S01]  /*2470*/  F2FP.F16.F32.PACK_AB R47, R51, R50 ;  /* 0x00000032332f723e */ /* 0x000fe200000000ff */
[----:B------:R3:W-:Y:S01]  /*2480*/  STS.128 [R9+UR12], R36 ;  /* 0x0000002409007988 */ /* 0x0007e20008000c0c */
[----:B------:R-:W-:Y:S02]  /*2490*/  F2FP.F16.F32.PACK_AB R53, R55, R54 ;  /* 0x000000363735723e */ /* 0x000fe400000000ff */
[----:B------:R-:W-:Y:S01]  /*24a0*/  F2FP.F16.F32.PACK_AB R60, R61, R60 ;  /* 0x0000003c3d3c723e */ /* 0x000fe200000000ff */
[----:B------:R3:W-:Y:S01]  /*24b0*/  STS.128 [R9+UR12+0x2000], R100 ;  /* 0x0020006409007988 */ /* 0x0007e20008000c0c */
[----:B------:R-:W-:Y:S02]  /*24c0*/  F2FP.F16.F32.PACK_AB R110, R113, R112 ;  /* 0x00000070716e723e */ /* 0x000fe400000000ff */
[----:B------:R-:W-:-:S02]  /*24d0*/  F2FP.F16.F32.PACK_AB R111, R115, R114 ;  /* 0x00000072736f723e */ /* 0x000fc400000000ff */
        /* <DEDUP_REMOVED lines=11> */
[----:B--2---:R-:W-:Y:S02]  /*2590*/  LOP3.LUT R2, R0, 0x60, RZ, 0x3c, !PT ;  /* 0x0000006000027812 */ /* 0x004fe400078e3cff */
[----:B------:R-:W-:Y:S02]  /*25a0*/  F2FP.F16.F32.PACK_AB R62, R65, R64 ;  /* 0x00000040413e723e */ /* 0x000fe400000000ff */
[----:B------:R-:W-:Y:S01]  /*25b0*/  F2FP.F16.F32.PACK_AB R63, R67, R66 ;  /* 0x00000042433f723e */ /* 0x000fe200000000ff */
[----:B------:R3:W-:Y:S01]  /*25c0*/  STS.128 [R2+UR12], R52 ;  /* 0x0000003402007988 */ /* 0x0007e20008000c0c */
[----:B------:R-:W-:-:S02]  /*25d0*/  F2FP.F16.F32.PACK_AB R126, R129, R128 ;  /* 0x00000080817e723e */ /* 0x000fc400000000ff */
[----:B------:R-:W-:Y:S01]  /*25e0*/  F2FP.F16.F32.PACK_AB R127, R131, R130 ;  /* 0x00000082837f723e */ /* 0x000fe200000000ff */
[----:B------:R3:W-:Y:S01]  /*25f0*/  STS.128 [R2+UR12+0x2000], R116 ;  /* 0x0020007402007988 */ /* 0x0007e20008000c0c */
[----:B------:R-:W-:-:S05]  /*2600*/  LOP3.LUT R0, R0, 0x70, RZ, 0x3c, !PT ;  /* 0x0000007000007812 */ /* 0x000fca00078e3cff */
[----:B------:R3:W-:Y:S04]  /*2610*/  STS.128 [R0+UR12], R60 ;  /* 0x0000003c00007988 */ /* 0x0007e80008000c0c */
[----:B------:R3:W-:Y:S01]  /*2620*/  STS.128 [R0+UR12+0x2000], R124 ;  /* 0x0020007c00007988 */ /* 0x0007e20008000c0c */
[----:B------:R2:W-:Y:S06]  /*2630*/  MEMBAR.ALL.CTA ;  /* 0x0000000000007992 */ /* 0x0005ec0000008000 */
[----:B--2---:R-:W2:Y:S02]  /*2640*/  FENCE.VIEW.ASYNC.S ;  /* 0x00000000000073c6 */ /* 0x004ea40000000000 */
[----:B--2---:R-:W-:Y:S06]  /*2650*/  BAR.SYNC.DEFER_BLOCKING 0x0 ;  /* 0x0000000000007b1d */ /* 0x004fec0000010000 */
[----:B------:R3:W-:Y:S01]  /*2660*/  UTMASTG.2D [UR4], [UR14] ;  /* 0x000000040e0073b5 */ /* 0x0007e20008008000 */
[----:B------:R0:W-:Y:S01]  /*2670*/  UTMACMDFLUSH ;  /* 0x00000000000079b7 */ /* 0x0001e20000000000 */
[----:B------:R-:W-:-:S04]  /*2680*/  DEPBAR.LE SB0, 0x0 ;  /* 0x000080000000791a */ /* 0x000fc80000000000 */
[----:B------:R-:W-:Y:S08]  /*2690*/  BAR.SYNC.DEFER_BLOCKING 0x0 ;  /* 0x0000000000007b1d */ /* 0x000ff00000010000 */
[----:B------:R-:W-:Y:S06]  /*26a0*/  BAR.SYNC.DEFER_BLOCKING 0x0 ;  /* 0x0000000000007b1d */ /* 0x000fec0000010000 */
[----:B---3--:R-:W-:Y:S05]  /*26b0*/  @P1 BRA `(.L_x_63) ;  /* 0x0000000000a01947 */ /* 0x008fea0003800000 */
[----:B------:R-:W2:Y:S01]  /*26c0*/  S2UR UR5, SR_CgaCtaId ;  /* 0x00000000000579c3 */ /* 0x000ea20000008800 */
[----:B------:R-:W-:Y:S01]  /*26d0*/  NOP ;  /* 0x0000000000007918 */ /* 0x000fe20000000000 */
[----:B------:R-:W-:Y:S01]  /*26e0*/  UMOV UR4, 0x50 ;  /* 0x0000005000047882 */ /* 0x000fe20000000000 */
[----:B------:R-:W-:Y:S02]  /*26f0*/  IMAD.U32 R0, RZ, RZ, UR33 ;  /* 0x00000021ff007e24 */ /* 0x000fe4000f8e00ff */
[----:B------:R-:W-:Y:S02]  /*2700*/  IMAD.MOV.U32 R3, RZ, RZ, 0xff ;  /* 0x000000ffff037424 */ /* 0x000fe400078e00ff */
[----:B------:R-:W-:Y:S01]  /*2710*/  IMAD.MOV.U32 R7, RZ, RZ, 0x1 ;  /* 0x00000001ff077424 */ /* 0x000fe200078e00ff */
[----:B------:R-:W-:-:S04]  /*2720*/  LOP3.LUT R0, R0, 0xffff, RZ, 0xc0, !PT ;  /* 0x0000ffff00007812 */ /* 0x000fc800078ec0ff */
[----:B------:R-:W-:-:S05]  /*2730*/  SHF.R.U32.HI R0, RZ, 0x5, R0 ;  /* 0x00000005ff007819 */ /* 0x000fca0000011600 */
[----:B------:R-:W-:Y:S01]  /*2740*/  VIADD R2, R0, 0x10 ;  /* 0x0000001000027836 */ /* 0x000fe20000000000 */
[----:B------:R-:W-:Y:S01]  /*2750*/  SHF.L.U32 R0, R3, R0, RZ ;  /* 0x0000000003007219 */ /* 0x000fe200000006ff */
[----:B--2---:R-:W-:-:S03]  /*2760*/  ULEA UR6, UR5, UR4, 0x18 ;  /* 0x0000000405067291 */ /* 0x004fc6000f8ec0ff */
[----:B------:R-:W-:-:S04]  /*2770*/  SHF.L.U32 R3, R7, R2, RZ ;  /* 0x0000000207037219 */ /* 0x000fc800000006ff */
[----:B------:R-:W-:Y:S02]  /*2780*/  LOP3.LUT R0, R3, R0, RZ, 0xfc, !PT ;  /* 0x0000000003007212 */ /* 0x000fe400078efcff */
[----:B------:R-:W2:Y:S02]  /*2790*/  LDS R5, [UR6] ;  /* 0x00000006ff057984 */ /* 0x000ea40008000800 */
[C---:B------:R-:W-:Y:S02]  /*27a0*/  LOP3.LUT R2, R0.reuse, 0xffff, RZ, 0xc0, !PT ;  /* 0x0000ffff00027812 */ /* 0x040fe400078ec0ff */
[----:B--2---:R-:W-:-:S04]  /*27b0*/  LOP3.LUT R3, R0, 0xffff, R5, 0x80, !PT ;  /* 0x0000ffff00037812 */ /* 0x004fc800078e8005 */
[----:B------:R-:W-:-:S13]  /*27c0*/  ISETP.NE.AND P0, PT, R3, R2, PT ;  /* 0x000000020300720c */ /* 0x000fda0003f05270 */
[----:B------:R-:W-:Y:S05]  /*27d0*/  @P0 BRA `(.L_x_64) ;  /* 0x0000000000500947 */ /* 0x000fea0003800000 */
[----:B------:R-:W-:Y:S02]  /*27e0*/  SHF.R.U32.HI R5, RZ, 0x10, R5 ;  /* 0x00000010ff057819 */ /* 0x000fe40000011605 */
[----:B------:R-:W-:-:S04]  /*27f0*/  SHF.R.U32.HI R2, RZ, 0x10, R0 ;  /* 0x00000010ff027819 */ /* 0x000fc80000011600 */
[----:B------:R-:W-:-:S04]  /*2800*/  LOP3.LUT R5, R5, R2, RZ, 0xc0, !PT ;  /* 0x0000000205057212 */ /* 0x000fc800078ec0ff */
[----:B------:R-:W-:-:S13]  /*2810*/  ISETP.NE.AND P0, PT, R5, R2, PT ;  /* 0x000000020500720c */ /* 0x000fda0003f05270 */
[----:B------:R-:W-:Y:S05]  /*2820*/  @P0 BRA `(.L_x_65) ;  /* 0x0000000000300947 */ /* 0x000fea0003800000 */
[----:B------:R-:W-:Y:S01]  /*2830*/  R2UR UR4, R0 ;  /* 0x00000000000472ca */ /* 0x000fe200000e0000 */
[----:B------:R-:W-:Y:S01]  /*2840*/  VOTEU.ANY UR5, UPT, PT ;  /* 0x0000000000057886 */ /* 0x000fe200038e0100 */
[----:B------:R-:W2:Y:S01]  /*2850*/  S2R R0, SR_LANEID ;  /* 0x0000000000007919 */ /* 0x000ea20000000000 */
[----:B------:R-:W-:-:S10]  /*2860*/  UFLO.U32 UR5, UR5 ;  /* 0x00000005000572bd */ /* 0x000fd400080e0000 */
[----:B------:R-:W-:-:S06]  /*2870*/  ULOP3.LUT UR4, URZ, UR4, URZ, 0x33, !UPT ;  /* 0x00000004ff047292 */ /* 0x000fcc000f8e33ff */
[----:B------:R-:W-:-:S04]  /*2880*/  IMAD.U32 R2, RZ, RZ, UR4 ;  /* 0x00000004ff027e24 */ /* 0x000fc8000f8e00ff */
[----:B------:R-:W3:Y:S02]  /*2890*/  REDUX UR7, R2 ;  /* 0x00000000020773c4 */ /* 0x000ee40000000000 */
[----:B------:R4:W-:Y:S01]  /*28a0*/  UTCATOMSWS.AND URZ, UR4 ;  /* 0x0000000400ff79e3 */ /* 0x0009e20008000000 */
[----:B--2---:R-:W-:Y:S01]  /*28b0*/  ISETP.EQ.U32.AND P0, PT, R0, UR5, PT ;  /* 0x0000000500007c0c */ /* 0x004fe2000bf02070 */
[----:B---3--:R-:W-:-:S12]  /*28c0*/  IMAD.U32 R0, RZ, RZ, UR7 ;  /* 0x00000007ff007e24 */ /* 0x008fd8000f8e00ff */
[----:B------:R4:W-:Y:S01]  /*28d0*/  @P0 ATOMS.AND RZ, [UR6], R0 ;  /* 0x00000000ffff098c */ /* 0x0009e2000a800006 */
[----:B------:R-:W-:Y:S05]  /*28e0*/  BRA `(.L_x_63) ;  /* 0x0000000000147947 */ /* 0x000fea0003800000 */
.L_x_65:
[----:B------:R-:W-:-:S07]  /*28f0*/  MOV R2, 0x2910 ;  /* 0x0000291000027802 */ /* 0x000fce0000000f00 */
[----:B-1----:R-:W-:Y:S05]  /*2900*/  CALL.REL.NOINC `($__internal_0_$__cuda_sm10x_tcgen05_guardrail_trap_col_being_dealloced_not_returned_by_alloc) ;  /* 0x0000000000447944 */ /* 0x002fea0003c00000 */
[----:B------:R-:W-:Y:S05]  /*2910*/  BRA `(.L_x_63) ;  /* 0x0000000000087947 */ /* 0x000fea0003800000 */
.L_x_64:
[----:B------:R-:W-:-:S07]  /*2920*/  MOV R2, 0x2940 ;  /* 0x0000294000027802 */ /* 0x000fce0000000f00 */
[----:B-1----:R-:W-:Y:S05]  /*2930*/  CALL.REL.NOINC `($__internal_2_$__cuda_sm10x_tcgen05_guardrail_trap_unallocated_columns_being_dealloced) ;  /* 0x0000000000507944 */ /* 0x002fea0003c00000 */
.L_x_63:
[----:B------:R-:W-:Y:S01]  /*2940*/  NOP ;  /* 0x0000000000007918 */ /* 0x000fe20000000000 */
[----:B----4-:R-:W-:Y:S05]  /*2950*/  EXIT ;  /* 0x000000000000794d */ /* 0x010fea0003800000 */
.L_x_54:
[----:B------:R-:W2:Y:S02]  /*2960*/  SYNCS.PHASECHK.TRANS64.TRYWAIT P0, [UR12+0x5000], RZ ;  /* 0x005000ffff0075a7 */ /* 0x000ea4000800110c */
[----:B--2---:R-:W-:Y:S05]  /*2970*/  @!P0 BRA `(.L_x_54) ;  /* 0xfffffffc00f88947 */ /* 0x004fea000383ffff */
[----:B------:R-:W-:Y:S05]  /*2980*/  BRA `(.L_x_66) ;  /* 0xfffffff0004c7947 */ /* 0x000fea000383ffff */
.L_x_56:
[----:B------:R-:W2:Y:S02]  /*2990*/  SYNCS.PHASECHK.TRANS64.TRYWAIT P3, [UR12+0x5010], RZ ;  /* 0x005010ffff0075a7 */ /* 0x000ea4000806110c */
[----:B--2---:R-:W-:Y:S05]  /*29a0*/  @!P3 BRA `(.L_x_56) ;  /* 0xfffffffc00f8b947 */ /* 0x004fea000383ffff */
[----:B------:R-:W-:Y:S05]  /*29b0*/  BRA `(.L_x_67) ;  /* 0xfffffff000907947 */ /* 0x000fea000383ffff */
.L_x_57:
[----:B------:R-:W3:Y:S02]  /*29c0*/  SYNCS.PHASECHK.TRANS64.TRYWAIT P0, [UR12+0x5000], R3 ;  /* 0x00500003ff0075a7 */ /* 0x000ee4000800110c */
[----:B---3--:R-:W-:Y:S05]  /*29d0*/  @!P0 BRA `(.L_x_57) ;  /* 0xfffffffc00f88947 */ /* 0x008fea000383ffff */
[----:B------:R-:W-:Y:S05]  /*29e0*/  BRA `(.L_x_68) ;  /* 0xfffffff000f87947 */ /* 0x000fea000383ffff */
.L_x_59:
[----:B------:R-:W3:Y:S02]  /*29f0*/  SYNCS.PHASECHK.TRANS64.TRYWAIT P0, [UR12+0x5010], R3 ;  /* 0x00501003ff0075a7 */ /* 0x000ee4000800110c */
[----:B---3--:R-:W-:Y:S05]  /*2a00*/  @!P0 BRA `(.L_x_59) ;  /* 0xfffffffc00f88947 */ /* 0x008fea000383ffff */
[----:B------:R-:W-:Y:S05]  /*2a10*/  BRA `(.L_x_69) ;  /* 0xfffffff400307947 */ /* 0x000fea000383ffff */
        .weak           $__internal_0_$__cuda_sm10x_tcgen05_guardrail_trap_col_being_dealloced_not_returned_by_alloc
        .type           $__internal_0_$__cuda_sm10x_tcgen05_guardrail_trap_col_being_dealloced_not_returned_by_alloc,@function
        .size           $__internal_0_$__cuda_sm10x_tcgen05_guardrail_trap_col_being_dealloced_not_returned_by_alloc,($__internal_1_$__cuda_sm10x_tcgen05_guardrail_trap_phase_invalid_during_alloc - $__internal_0_$__cuda_sm10x_tcgen05_guardrail_trap_col_being_dealloced_not_returned_by_alloc)
$__internal_0_$__cuda_sm10x_tcgen05_guardrail_trap_col_being_dealloced_not_returned_by_alloc:
[----:B------:R-:W-:Y:S05]  /*2a20*/  BPT.TRAP 0x1 ;  /* 0x000000040000795c */ /* 0x000fea0000300000 */
[----:B------:R-:W-:-:S04]  /*2a30*/  IMAD.MOV.U32 R3, RZ, RZ, 0x0 ;  /* 0x00000000ff037424 */ /* 0x000fc800078e00ff */
[----:B------:R-:W-:Y:S05]  /*2a40*/  RET.REL.NODEC R2 `(gluon_tcgen05) ;  /* 0xffffffd4026c7950 */ /* 0x000fea0003c3ffff */
        .weak           $__internal_1_$__cuda_sm10x_tcgen05_guardrail_trap_phase_invalid_during_alloc
        .type           $__internal_1_$__cuda_sm10x_tcgen05_guardrail_trap_phase_invalid_during_alloc,@function
        .size           $__internal_1_$__cuda_sm10x_tcgen05_guardrail_trap_phase_invalid_during_alloc,($__internal_2_$__cuda_sm10x_tcgen05_guardrail_trap_unallocated_columns_being_dealloced - $__internal_1_$__cuda_sm10x_tcgen05_guardrail_trap_phase_invalid_during_alloc)
$__internal_1_$__cuda_sm10x_tcgen05_guardrail_trap_phase_invalid_during_alloc:
[----:B------:R-:W-:Y:S05]  /*2a50*/  BPT.TRAP 0x1 ;  /* 0x000000040000795c */ /* 0x000fea0000300000 */
[----:B------:R-:W-:-:S04]  /*2a60*/  IMAD.MOV.U32 R3, RZ, RZ, 0x0 ;  /* 0x00000000ff037424 */ /* 0x000fc800078e00ff */
[----:B------:R-:W-:Y:S05]  /*2a70*/  RET.REL.NODEC R2 `(gluon_tcgen05) ;  /* 0xffffffd402607950 */ /* 0x000fea0003c3ffff */
        .weak           $__internal_2_$__cuda_sm10x_tcgen05_guardrail_trap_unallocated_columns_being_dealloced
        .type           $__internal_2_$__cuda_sm10x_tcgen05_guardrail_trap_unallocated_columns_being_dealloced,@function
        .size           $__internal_2_$__cuda_sm10x_tcgen05_guardrail_trap_unallocated_columns_being_dealloced,(.L_x_73 - $__internal_2_$__cuda_sm10x_tcgen05_guardrail_trap_unallocated_columns_being_dealloced)
$__internal_2_$__cuda_sm10x_tcgen05_guardrail_trap_unallocated_columns_being_dealloced:
[----:B------:R-:W-:Y:S05]  /*2a80*/  BPT.TRAP 0x1 ;  /* 0x000000040000795c */ /* 0x000fea0000300000 */
[----:B------:R-:W-:-:S04]  /*2a90*/  IMAD.MOV.U32 R3, RZ, RZ, 0x0 ;  /* 0x00000000ff037424 */ /* 0x000fc800078e00ff */
[----:B------:R-:W-:Y:S05]  /*2aa0*/  RET.REL.NODEC R2 `(gluon_tcgen05) ;  /* 0xffffffd402547950 */ /* 0x000fea0003c3ffff */
.L_x_70:
[----:B------:R-:W-:-:S00]  /*2ab0*/  BRA `(.L_x_70) ;  /* 0xfffffffc00fc7947 */ /* 0x000fc0000383ffff */
[----:B------:R-:W-:-:S00]  /*2ac0*/  NOP ;  /* 0x0000000000007918 */ /* 0x000fc00000000000 */
        /* <DEDUP_REMOVED lines=11> */
.L_x_73:


//--------------------- .nv.shared.gluon_tcgen05  --------------------------
	.section	.nv.shared.gluon_tcgen05,"aw",@nobits
	.sectionflags	@""
	.align	16
	.zero		1024


//--------------------- .nv.shared.reserved.0     --------------------------
	.section	.nv.shared.reserved.0,"aw",@nobits
	.align	8
	.weak		__nv_reservedSMEM_offset_0_alias
	.size		__nv_reservedSMEM_offset_0_alias, 0, 64
	.other		__nv_reservedSMEM_offset_0_alias,@"STO_CUDA_RESERVED_SHARED STV_DEFAULT"
__nv_reservedSMEM_offset_0_alias:
	.zero		0
.nv.shared.reserved.0:
	.zero		64
	.weak		__nv_reservedSMEM_allocation_phase
	.type		__nv_reservedSMEM_allocation_phase,@object
	.size		__nv_reservedSMEM_allocation_phase,(.L_0 - __nv_reservedSMEM_allocation_phase)
__nv_reservedSMEM_allocation_phase:
	.zero		1
.L_0:
	.zero		7
	.weak		__nv_reservedSMEM_devtool_atexit_pc
	.type		__nv_reservedSMEM_devtool_atexit_pc,@object
	.size		__nv_reservedSMEM_devtool_atexit_pc,(__nv_reservedSMEM_allocation_mask - __nv_reservedSMEM_devtool_atexit_pc)
__nv_reservedSMEM_devtool_atexit_pc:
	.zero		8
	.weak		__nv_reservedSMEM_allocation_mask
	.type		__nv_reservedSMEM_allocation_mask,@object
	.size		__nv_reservedSMEM_allocation_mask,(.L_2 - __nv_reservedSMEM_allocation_mask)
__nv_reservedSMEM_allocation_mask:
	.zero		4
.L_2:


//--------------------- .nv.constant0.gluon_tcgen05 --------------------------
	.section	.nv.constant0.gluon_tcgen05,"a",@progbits
	.sectionflags	@""
	.align	4
.nv.constant0.gluon_tcgen05:
	.zero		976


//--------------------- SYMBOLS --------------------------

	.type		.nv.reservedSmem.offset0,@object
	.size		.nv.reservedSmem.offset0,0x4
	.type		.nv.reservedSmem.cap,@object
	.size		.nv.reservedSmem.cap,0x4
